def gluon_wgmma(
    a_ptr,
    b_ptr,
    c_ptr,
    M,
    N,
    K,
    stride_am,
    stride_bk,
    stride_cm,
    BLOCK_M: gl.constexpr,
    BLOCK_N: gl.constexpr,
    BLOCK_K: gl.constexpr,
    DTYPE: gl.constexpr,
    A_LAYOUT: gl.constexpr,
    B_LAYOUT: gl.constexpr,
    C_LAYOUT: gl.constexpr,
    B_SHAPE: gl.constexpr,
    TRANS_B: gl.constexpr,
    NUM_BUFFERS: gl.constexpr,
    NUM_WARPS: gl.constexpr,
):
    a_desc = tma.make_tensor_descriptor(
        a_ptr, [M, K], [stride_am, 1], [BLOCK_M, BLOCK_K], A_LAYOUT
    )
    b_desc = tma.make_tensor_descriptor(
        b_ptr,
        [N, K] if TRANS_B else [K, N],
        [stride_bk, 1],
        B_SHAPE,
        B_LAYOUT,
    )
    c_desc = tma.make_tensor_descriptor(
        c_ptr, [M, N], [stride_cm, 1], [BLOCK_M, BLOCK_N], C_LAYOUT
    )

    a_bufs = gl.allocate_shared_memory(
        DTYPE, [NUM_BUFFERS, BLOCK_M, BLOCK_K], A_LAYOUT
    )
    b_bufs = gl.allocate_shared_memory(DTYPE, [NUM_BUFFERS] + B_SHAPE, B_LAYOUT)

    pid_m = gl.program_id(0)
    pid_n = gl.program_id(1)
    off_m = pid_m * BLOCK_M
    off_n = pid_n * BLOCK_N

    mma_layout: gl.constexpr = pick_wgmma_layout(DTYPE, BLOCK_M, BLOCK_N, NUM_WARPS)
    acc = warpgroup_mma_init(
        gl.zeros((BLOCK_M, BLOCK_N), dtype=gl.float32, layout=mma_layout)
    )

    bars = gl.allocate_shared_memory(
        gl.int64, [NUM_BUFFERS, 1], mbarrier.MBarrierLayout()
    )
    for i in gl.static_range(NUM_BUFFERS):
        mbarrier.init(bars.index(i), count=1)
    idx = 0
    phase = 0

    for k in range(0, K, BLOCK_K):
        a = a_bufs.index(idx)
        b = b_bufs.index(idx)
        bar = bars.index(idx)
        mbarrier.expect(bar, a_desc.block_type.nbytes + b_desc.block_type.nbytes)
        tma.async_copy_global_to_shared(a_desc, [off_m, k], bar, a)
        tma.async_copy_global_to_shared(
            b_desc, [off_n, k] if TRANS_B else [k, off_n], bar, b
        )
        mbarrier.wait(bar, phase=phase)

        if TRANS_B:
            b = b.permute((1, 0))
        acc = warpgroup_mma_wait(num_outstanding=0, deps=(acc,))
        acc = warpgroup_mma(a, b, acc, is_async=True)

        idx += 1
        if idx == NUM_BUFFERS:
            idx = 0
            phase ^= 1

    acc = warpgroup_mma_wait(num_outstanding=0, deps=(acc,))
    for i in gl.static_range(NUM_BUFFERS):
        mbarrier.invalidate(bars.index(i))

    c_smem = gl.allocate_shared_memory(DTYPE, [BLOCK_M, BLOCK_N], C_LAYOUT)
    c_smem.store(acc.to(DTYPE))
    fence_async_shared()
    tma.async_copy_shared_to_global(c_desc, [off_m, off_n], c_smem)
    tma.store_wait(pendings=0)

# config = {"BLOCK_K": 32, "BLOCK_M": 128, "BLOCK_N": 64, "arch": "sm_90", "dtype": "bf16", "num_buffers": 1, "num_warps": 8, "trans_b": 1}
# arch = sm_90


// ===== COMPILED SASS (sm_90a) =====

	.target	sm_90a

	.elftype	@"ET_EXEC"


//--------------------- .note.nv.tkinfo           --------------------------
	.section	.note.nv.tkinfo,"",@"SHT_NOTE"
	.sectionflags	@"SHF_NOTE_NV_TKINFO"
	.tkinfo
        /*0018*/ 	.word	0x00000002
        /*0030*/ 	.string	""
        /*0030*/ 	.string	"ptxas"
        /*0030*/ 	.string	"Cuda compilation tools, release 13.0, V13.0.88"
        /*0030*/ 	.string	"Build cuda_13.0.r13.0/compiler.36424714_0"
        /*0030*/ 	.string	"-v  -suppress-debug-info  -lineinfo  -arch sm_90a "



//--------------------- .note.nv.cuinfo           --------------------------
	.section	.note.nv.cuinfo,"",@"SHT_NOTE"
	.sectionflags	@"SHF_NOTE_NV_CUINFO"
        /*0018*/ 	.short	0x0002
        /*001a*/ 	.short	0x005a
        /*001c*/ 	.short	0x0082
	.zero		2


//--------------------- .nv.info                  --------------------------
	.section	.nv.info,"",@"SHT_CUDA_INFO"
	.align	4


	//----- nvinfo : EIATTR_REGCOUNT
	.align		4
        /*0000*/ 	.byte	0x04, 0x2f
        /*0002*/ 	.short	(.L_1 - .L_0)
	.align		4
.L_0:
        /*0004*/ 	.word	index@(gluon_wgmma)
        /*0008*/ 	.word	0x0000003a


	//----- nvinfo : EIATTR_FRAME_SIZE
	.align		4
.L_1:
        /*000c*/ 	.byte	0x04, 0x11
        /*000e*/ 	.short	(.L_3 - .L_2)
	.align		4
.L_2:
        /*0010*/ 	.word	index@(gluon_wgmma)
        /*0014*/ 	.word	0x00000000


	//----- nvinfo : EIATTR_MIN_STACK_SIZE
	.align		4
.L_3:
        /*0018*/ 	.byte	0x04, 0x12
        /*001a*/ 	.short	(.L_5 - .L_4)
	.align		4
.L_4:
        /*001c*/ 	.word	index@(gluon_wgmma)
        /*0020*/ 	.word	0x00000000
.L_5:


//--------------------- .nv.compat                --------------------------
	.section	.nv.compat,"",@"SHT_CUDA_COMPAT_INFO"
	.align	4
        /*0000*/ 	.byte	0x02, 0x09, 0x01, 0x00, 0x02, 0x02, 0x04, 0x00, 0x02, 0x05, 0x05, 0x00, 0x03, 0x07, 0x01, 0x01
        /*0010*/ 	.byte	0x02, 0x03, 0x03, 0x00, 0x02, 0x06, 0x01, 0x00, 0x04, 0x0b, 0x08, 0x00, 0x00, 0x00, 0x00, 0x00
        /*0020*/ 	.byte	0x00, 0x00, 0x00, 0x00


//--------------------- .nv.info.gluon_wgmma      --------------------------
	.section	.nv.info.gluon_wgmma,"",@"SHT_CUDA_INFO"
	.sectionflags	@""
	.align	4


	//----- nvinfo : EIATTR_CUDA_API_VERSION
	.align		4
        /*0000*/ 	.byte	0x04, 0x37
        /*0002*/ 	.short	(.L_7 - .L_6)
.L_6:
        /*0004*/ 	.word	0x00000082


	//----- nvinfo : EIATTR_KPARAM_INFO
	.align		4
.L_7:
        /*0008*/ 	.byte	0x04, 0x17
        /*000a*/ 	.short	(.L_9 - .L_8)
.L_8:
        /*000c*/ 	.word	0x00000000
        /*0010*/ 	.short	0x000a
        /*0012*/ 	.short	0x0048
        /*0014*/ 	.byte	0x00, 0xf4, 0x21, 0x00


	//----- nvinfo : EIATTR_KPARAM_INFO
	.align		4
.L_9:
        /*0018*/ 	.byte	0x04, 0x17
        /*001a*/ 	.short	(.L_11 - .L_10)
.L_10:
        /*001c*/ 	.word	0x00000000
        /*0020*/ 	.short	0x0009
        /*0022*/ 	.short	0x0040
        /*0024*/ 	.byte	0x00, 0xf4, 0x21, 0x00


	//----- nvinfo : EIATTR_KPARAM_INFO
	.align		4
.L_11:
        /*0028*/ 	.byte	0x04, 0x17
        /*002a*/ 	.short	(.L_13 - .L_12)
.L_12:
        /*002c*/ 	.word	0x00000000
        /*0030*/ 	.short	0x0008
        /*0032*/ 	.short	0x0038
        /*0034*/ 	.byte	0x00, 0xf0, 0x21, 0x00


	//----- nvinfo : EIATTR_KPARAM_INFO
	.align		4
.L_13:
        /*0038*/ 	.byte	0x04, 0x17
        /*003a*/ 	.short	(.L_15 - .L_14)
.L_14:
        /*003c*/ 	.word	0x00000000
        /*0040*/ 	.short	0x0007
        /*0042*/ 	.short	0x0030
        /*0044*/ 	.byte	0x00, 0xf0, 0x21, 0x00


	//----- nvinfo : EIATTR_KPARAM_INFO
	.align		4
.L_15:
        /*0048*/ 	.byte	0x04, 0x17
        /*004a*/ 	.short	(.L_17 - .L_16)
.L_16:
        /*004c*/ 	.word	0x00000000
        /*0050*/ 	.short	0x0006
        /*0052*/ 	.short	0x0028
        /*0054*/ 	.byte	0x00, 0xf0, 0x21, 0x00


	//----- nvinfo : EIATTR_KPARAM_INFO
	.align		4
.L_17:
        /*0058*/ 	.byte	0x04, 0x17
        /*005a*/ 	.short	(.L_19 - .L_18)
.L_18:
        /*005c*/ 	.word	0x00000000
        /*0060*/ 	.short	0x0005
        /*0062*/ 	.short	0x0020
        /*0064*/ 	.byte	0x00, 0xf0, 0x11, 0x00


	//----- nvinfo : EIATTR_KPARAM_INFO
	.align		4
.L_19:
        /*0068*/ 	.byte	0x04, 0x17
        /*006a*/ 	.short	(.L_21 - .L_20)
.L_20:
        /*006c*/ 	.word	0x00000000
        /*0070*/ 	.short	0x0004
        /*0072*/ 	.short	0x001c
        /*0074*/ 	.byte	0x00, 0xf0, 0x11, 0x00


	//----- nvinfo : EIATTR_KPARAM_INFO
	.align		4
.L_21:
        /*0078*/ 	.byte	0x04, 0x17
        /*007a*/ 	.short	(.L_23 - .L_22)
.L_22:
        /*007c*/ 	.word	0x00000000
        /*0080*/ 	.short	0x0003
        /*0082*/ 	.short	0x0018
        /*0084*/ 	.byte	0x00, 0xf0, 0x11, 0x00


	//----- nvinfo : EIATTR_KPARAM_INFO
	.align		4
.L_23:
        /*0088*/ 	.byte	0x04, 0x17
        /*008a*/ 	.short	(.L_25 - .L_24)
.L_24:
        /*008c*/ 	.word	0x00000000
        /*0090*/ 	.short	0x0002
        /*0092*/ 	.short	0x0010
        /*0094*/ 	.byte	0x00, 0xf4, 0x21, 0x00


	//----- nvinfo : EIATTR_KPARAM_INFO
	.align		4
.L_25:
        /*0098*/ 	.byte	0x04, 0x17
        /*009a*/ 	.short	(.L_27 - .L_26)
.L_26:
        /*009c*/ 	.word	0x00000000
        /*00a0*/ 	.short	0x0001
        /*00a2*/ 	.short	0x0008
        /*00a4*/ 	.byte	0x00, 0xf4, 0x21, 0x00


	//----- nvinfo : EIATTR_KPARAM_INFO
	.align		4
.L_27:
        /*00a8*/ 	.byte	0x04, 0x17
        /*00aa*/ 	.short	(.L_29 - .L_28)
.L_28:
        /*00ac*/ 	.word	0x00000000
        /*00b0*/ 	.short	0x0000
        /*00b2*/ 	.short	0x0000
        /*00b4*/ 	.byte	0x00, 0xf4, 0x21, 0x00


	//----- nvinfo : EIATTR_SPARSE_MMA_MASK
	.align		4
.L_29:
        /*00b8*/ 	.byte	0x03, 0x50
        /*00ba*/ 	.short	0x0000


	//----- nvinfo : EIATTR_MAXREG_COUNT
	.align		4
        /*00bc*/ 	.byte	0x03, 0x1b
        /*00be*/ 	.short	0x00ff


	//----- nvinfo : EIATTR_NUM_BARRIERS
	.align		4
        /*00c0*/ 	.byte	0x02, 0x4c
        /*00c2*/ 	.byte	0x01
	.zero		1


	//----- nvinfo : EIATTR_MERCURY_ISA_VERSION
	.align		4
        /*00c4*/ 	.byte	0x03, 0x5f
        /*00c6*/ 	.short	0x0101


	//----- nvinfo : EIATTR_INT_WARP_WIDE_INSTR_OFFSETS
	.align		4
        /*00c8*/ 	.byte	0x04, 0x31
        /*00ca*/ 	.short	(.L_31 - .L_30)


	//   ....[0]....
.L_30:
        /*00cc*/ 	.word	0x00001360


	//   ....[1]....
        /*00d0*/ 	.word	0x000013f0


	//   ....[2]....
        /*00d4*/ 	.word	0x000016b0


	//   ....[3]....
        /*00d8*/ 	.word	0x000016c0


	//   ....[4]....
        /*00dc*/ 	.word	0x000016d0


	//   ....[5]....
        /*00e0*/ 	.word	0x000016e0


	//   ....[6]....
        /*00e4*/ 	.word	0x00001c00


	//   ....[7]....
        /*00e8*/ 	.word	0x00001c10


	//----- nvinfo : EIATTR_COOP_GROUP_MASK_REGIDS
	.align		4
.L_31:
        /*00ec*/ 	.byte	0x04, 0x29
        /*00ee*/ 	.short	(.L_33 - .L_32)


	//   ....[0]....
.L_32:
        /*00f0*/ 	.word	0xffffffff


	//   ....[1]....
        /*00f4*/ 	.word	0xffffffff


	//   ....[2]....
        /*00f8*/ 	.word	0xffffffff


	//----- nvinfo : EIATTR_COOP_GROUP_INSTR_OFFSETS
	.align		4
.L_33:
        /*00fc*/ 	.byte	0x04, 0x28
        /*00fe*/ 	.short	(.L_35 - .L_34)


	//   ....[0]....
.L_34:
        /*0100*/ 	.word	0x00000140


	//   ....[1]....
        /*0104*/ 	.word	0x00000700


	//   ....[2]....
        /*0108*/ 	.word	0x00000d00


	//----- nvinfo : EIATTR_MBARRIER_INSTR_OFFSETS
	.align		4
.L_35:
        /*010c*/ 	.byte	0x04, 0x39
        /*010e*/ 	.short	(.L_37 - .L_36)


	//   ....[0]....
.L_36:
        /*0110*/ 	.word	0x00001480
        /*0114*/ 	.word	0x000000ff
        /*0118*/ 	.word	0x00003000
        /*011c*/ 	.short	0x0100
        /*011e*/ 	.byte	0x08
	.zero		1


	//   ....[1]....
        /*0120*/ 	.word	0x000017f0
        /*0124*/ 	.word	0x000000ff
        /*0128*/ 	.word	0x00003000
        /*012c*/ 	.short	0x010a
        /*012e*/ 	.byte	0x08
	.zero		1


	//   ....[2]....
        /*0130*/ 	.word	0x00001a90
        /*0134*/ 	.word	0x000000ff
        /*0138*/ 	.word	0x00003000
        /*013c*/ 	.short	0x0108
        /*013e*/ 	.byte	0x08
	.zero		1


	//   ....[3]....
        /*0140*/ 	.word	0x00001cd0
        /*0144*/ 	.word	0x000000ff
        /*0148*/ 	.word	0x00003000
        /*014c*/ 	.short	0x010a
        /*014e*/ 	.byte	0x08
	.zero		1


	//----- nvinfo : EIATTR_NUM_MBARRIERS
	.align		4
.L_37:
        /*0150*/ 	.byte	0x03, 0x38
        /*0152*/ 	.short	0x0001


	//----- nvinfo : EIATTR_EXIT_INSTR_OFFSETS
	.align		4
        /*0154*/ 	.byte	0x04, 0x1c
        /*0156*/ 	.short	(.L_39 - .L_38)


	//   ....[0]....
.L_38:
        /*0158*/ 	.word	0x00001cc0


	//----- nvinfo : EIATTR_REQNTID
	.align		4
.L_39:
        /*015c*/ 	.byte	0x04, 0x10
        /*015e*/ 	.short	(.L_41 - .L_40)
.L_40:
        /*0160*/ 	.word	0x00000100
        /*0164*/ 	.word	0x00000001
        /*0168*/ 	.word	0x00000001


	//----- nvinfo : EIATTR_CRS_STACK_SIZE
	.align		4
.L_41:
        /*016c*/ 	.byte	0x04, 0x1e
        /*016e*/ 	.short	(.L_43 - .L_42)
.L_42:
        /*0170*/ 	.word	0x00000000


	//----- nvinfo : EIATTR_CBANK_PARAM_SIZE
	.align		4
.L_43:
        /*0174*/ 	.byte	0x03, 0x19
        /*0176*/ 	.short	0x0050


	//----- nvinfo : EIATTR_PARAM_CBANK
	.align		4
        /*0178*/ 	.byte	0x04, 0x0a
        /*017a*/ 	.short	(.L_45 - .L_44)
	.align		4
.L_44:
        /*017c*/ 	.word	index@(.nv.constant0.gluon_wgmma)
        /*0180*/ 	.short	0x0210
        /*0182*/ 	.short	0x0050


	//----- nvinfo : EIATTR_SW_WAR
	.align		4
.L_45:
        /*0184*/ 	.byte	0x04, 0x36
        /*0186*/ 	.short	(.L_47 - .L_46)
.L_46:
        /*0188*/ 	.word	0x00000008
.L_47:


//--------------------- .nv.callgraph             --------------------------
	.section	.nv.callgraph,"",@"SHT_CUDA_CALLGRAPH"
	.align	4
	.sectionentsize	8
	.align		4
        /*0000*/ 	.word	0x00000000
	.align		4
        /*0004*/ 	.word	0xffffffff
	.align		4
        /*0008*/ 	.word	0x00000000
	.align		4
        /*000c*/ 	.word	0xfffffffe
	.align		4
        /*0010*/ 	.word	0x00000000
	.align		4
        /*0014*/ 	.word	0xfffffffd
	.align		4
        /*0018*/ 	.word	0x00000000
	.align		4
        /*001c*/ 	.word	0xfffffffc


//--------------------- .text.gluon_wgmma         --------------------------
	.section	.text.gluon_wgmma,"ax",@progbits
	.align	128
        .global         gluon_wgmma
        .type           gluon_wgmma,@function
        .size           gluon_wgmma,(.L_x_52 - gluon_wgmma)
        .other          gluon_wgmma,@"STO_CUDA_ENTRY STV_DEFAULT"
gluon_wgmma:
.text.gluon_wgmma:
[----:B------:R-:W-:Y:S01]  /*0000*/  LDC R1, c[0x0][0x28] ;  /* 0x00000a00ff017b82 */ /* 0x000fe20000000800 */
[----:B------:R-:W1:Y:S07]  /*0010*/  S2R R0, SR_TID.X ;  /* 0x0000000000007919 */ /* 0x000e6e0000002100 */
[----:B------:R-:W2:Y:S01]  /*0020*/  S2UR UR4, SR_CgaCtaId ;  /* 0x00000000000479c3 */ /* 0x000ea20000008800 */
[----:B------:R-:W-:Y:S01]  /*0030*/  UMOV UR8, 0x400 ;  /* 0x0000040000087882 */ /* 0x000fe20000000000 */
[----:B------:R-:W-:Y:S01]  /*0040*/  ULDC UR6, c[0x0][0xc] ;  /* 0x0000030000067ab9 */ /* 0x000fe20000000800 */
[----:B------:R-:W-:Y:S05]  /*0050*/  BSSY B0, `(.L_x_0) ;  /* 0x000001f000007945 */ /* 0x000fea0003800000 */
[----:B------:R-:W3:Y:S08]  /*0060*/  LDC R2, c[0x0][0x228] ;  /* 0x00008a00ff027b82 */ /* 0x000ef00000000800 */
[----:B------:R-:W4:Y:S08]  /*0070*/  LDC R8, c[0x0][0x230] ;  /* 0x00008c00ff087b82 */ /* 0x000f300000000800 */
[----:B------:R-:W-:Y:S01]  /*0080*/  S2UR UR26, SR_CTAID.Y ;  /* 0x00000000001a79c3 */ /* 0x000fe20000002600 */
[----:B--2---:R-:W-:-:S03]  /*0090*/  ULEA UR8, UR4, UR8, 0x18 ;  /* 0x0000000804087291 */ /* 0x004fc6000f8ec03f */
[----:B------:R-:W-:Y:S01]  /*00a0*/  ULDC UR4, c[0x0][0x10] ;  /* 0x0000040000047ab9 */ /* 0x000fe20000000800 */
[----:B-1----:R-:W-:-:S03]  /*00b0*/  LOP3.LUT R6, R0, 0xff, RZ, 0xc0, !PT ;  /* 0x000000ff00067812 */ /* 0x002fc600078ec0ff */
[----:B------:R-:W1:Y:S01]  /*00c0*/  S2UR UR5, SR_CTAID.Z ;  /* 0x00000000000579c3 */ /* 0x000e620000002700 */
[----:B---3--:R-:W-:Y:S01]  /*00d0*/  VIADD R2, R2, 0xffffffff ;  /* 0xffffffff02027836 */ /* 0x008fe20000000000 */
[C---:B------:R-:W-:Y:S02]  /*00e0*/  ISETP.GE.U32.AND P0, PT, R6.reuse, 0x20, PT ;  /* 0x000000200600780c */ /* 0x040fe40003f06070 */
[C---:B------:R-:W-:Y:S02]  /*00f0*/  ISETP.NE.U32.AND P2, PT, R6.reuse, RZ, PT ;  /* 0x000000ff0600720c */ /* 0x040fe40003f45070 */
[----:B------:R-:W-:Y:S02]  /*0100*/  LEA R14, R6, UR8, 0x2 ;  /* 0x00000008060e7c11 */ /* 0x000fe4000f8e10ff */
[----:B------:R-:W2:Y:S01]  /*0110*/  S2UR UR27, SR_CTAID.X ;  /* 0x00000000001b79c3 */ /* 0x000ea20000002500 */
[----:B----4-:R-:W-:-:S06]  /*0120*/  VIADD R11, R8, 0xffffffff ;  /* 0xffffffff080b7836 */ /* 0x010fcc0000000000 */
[----:B------:R3:W-:Y:S01]  /*0130*/  @!P0 STS [R14], RZ ;  /* 0x000000ff0e008388 */ /* 0x0007e20000000800 */
[----:B------:R-:W-:-:S03]  /*0140*/  NOP ;  /* 0x0000000000007918 */ /* 0x000fc60000000000 */
[----:B------:R3:W-:Y:S01]  /*0150*/  @!P2 STS [UR8+0x24], R2 ;  /* 0x00002402ff00a988 */ /* 0x0007e20008000808 */
[----:B-1----:R-:W-:-:S03]  /*0160*/  UIMAD UR4, UR5, UR4, UR26 ;  /* 0x00000004050472a4 */ /* 0x002fc6000f8e021a */
[----:B------:R3:W-:Y:S01]  /*0170*/  @!P2 STS [UR8+0x20], R11 ;  /* 0x0000200bff00a988 */ /* 0x0007e20008000808 */
[----:B--2---:R-:W-:-:S03]  /*0180*/  UIMAD UR4, UR4, UR6, UR27 ;  /* 0x00000006040472a4 */ /* 0x004fc6000f8e021b */
[----:B------:R-:W-:Y:S01]  /*0190*/  ULDC.64 UR6, c[0x0][0x250] ;  /* 0x0000940000067ab9 */ /* 0x000fe20000000a00 */
[----:B------:R-:W-:-:S04]  /*01a0*/  UIMAD UR4, UR4, 0x180, URZ ;  /* 0x00000180040478a4 */ /* 0x000fc8000f8e023f */
[----:B------:R-:W-:-:S04]  /*01b0*/  UIADD3 UR16, UP0, UR4, UR6, URZ ;  /* 0x0000000604107290 */ /* 0x000fc8000ff1e03f */
[----:B------:R-:W-:Y:S01]  /*01c0*/  ULEA.HI.X.SX32 UR17, UR4, UR7, 0x1, UP0 ;  /* 0x0000000704117291 */ /* 0x000fe200080f0e3f */
[----:B---3--:R-:W-:Y:S11]  /*01d0*/  @P2 BRA `(.L_x_1) ;  /* 0x0000000000182947 */ /* 0x008ff60003800000 */
[----:B------:R-:W1:Y:S01]  /*01e0*/  LDS R3, [UR8+0x8] ;  /* 0x00000808ff037984 */ /* 0x000e620008000800 */
[----:B------:R-:W2:Y:S01]  /*01f0*/  LDC.64 R12, c[0x0][0x210] ;  /* 0x00008400ff0c7b82 */ /* 0x000ea20000000a00 */
[----:B------:R-:W-:Y:S02]  /*0200*/  IMAD.MOV.U32 R4, RZ, RZ, 0x70 ;  /* 0x00000070ff047424 */ /* 0x000fe400078e00ff */
[----:B--2---:R2:W-:Y:S03]  /*0210*/  STS.64 [UR8], R12 ;  /* 0x0000000cff007988 */ /* 0x0045e60008000a08 */
[----:B-1----:R-:W-:-:S05]  /*0220*/  LOP3.LUT R3, R3, 0x10, R4, 0xd8, !PT ;  /* 0x0000001003037812 */ /* 0x002fca00078ed804 */
[----:B------:R2:W-:Y:S02]  /*0230*/  STS [UR8+0x8], R3 ;  /* 0x00000803ff007988 */ /* 0x0005e40008000808 */
.L_x_1:
[----:B------:R-:W-:Y:S05]  /*0240*/  BSYNC B0 ;  /* 0x0000000000007941 */ /* 0x000fea0003800000 */
.L_x_0:
[----:B------:R-:W-:Y:S04]  /*0250*/  BSSY B0, `(.L_x_2) ;  /* 0x000000a000007945 */ /* 0x000fe80003800000 */
[----:B------:R-:W-:Y:S05]  /*0260*/  @P2 BRA `(.L_x_3) ;  /* 0x0000000000202947 */ /* 0x000fea0003800000 */
[----:B--2---:R-:W1:Y:S01]  /*0270*/  LDS R3, [UR8+0x34] ;  /* 0x00003408ff037984 */ /* 0x004e620008000800 */
[----:B------:R-:W-:Y:S02]  /*0280*/  IMAD.MOV.U32 R4, RZ, RZ, 0x1f000000 ;  /* 0x1f000000ff047424 */ /* 0x000fe400078e00ff */
[----:B------:R-:W-:Y:S01]  /*0290*/  @!P2 IMAD.MOV.U32 R5, RZ, RZ, 0x7f ;  /* 0x0000007fff05a424 */ /* 0x000fe200078e00ff */
[----:B------:R-:W2:Y:S02]  /*02a0*/  @!P2 LDS R10, [UR8+0x38] ;  /* 0x00003808ff0aa984 */ /* 0x000ea40008000800 */
[----:B-1----:R-:W-:Y:S02]  /*02b0*/  LOP3.LUT R3, R3, 0xff000000, R4, 0xb8, !PT ;  /* 0xff00000003037812 */ /* 0x002fe400078eb804 */
[----:B--2---:R-:W-:-:S03]  /*02c0*/  @!P2 LOP3.LUT R4, R10, 0xff, R5, 0xb8, !PT ;  /* 0x000000ff0a04a812 */ /* 0x004fc600078eb805 */
[----:B------:R1:W-:Y:S04]  /*02d0*/  STS [UR8+0x34], R3 ;  /* 0x00003403ff007988 */ /* 0x0003e80008000808 */
[----:B------:R1:W-:Y:S02]  /*02e0*/  @!P2 STS [UR8+0x38], R4 ;  /* 0x00003804ff00a988 */ /* 0x0003e40008000808 */
.L_x_3:
[----:B------:R-:W-:Y:S05]  /*02f0*/  BSYNC B0 ;  /* 0x0000000000007941 */ /* 0x000fea0003800000 */
.L_x_2:
[----:B------:R-:W-:Y:S04]  /*0300*/  BSSY B0, `(.L_x_4) ;  /* 0x000000e000007945 */ /* 0x000fe80003800000 */
[----:B------:R-:W-:Y:S05]  /*0310*/  @P2 BRA `(.L_x_5) ;  /* 0x0000000000302947 */ /* 0x000fea0003800000 */
[----:B-1----:R-:W1:Y:S01]  /*0320*/  LDS R4, [UR8+0x34] ;  /* 0x00003408ff047984 */ /* 0x002e620008000800 */
[----:B--2---:R-:W2:Y:S03]  /*0330*/  LDC.64 R12, c[0x0][0x238] ;  /* 0x00008e00ff0c7b82 */ /* 0x004ea60000000a00 */
[----:B------:R-:W3:Y:S01]  /*0340*/  LDS R3, [UR8+0x1c] ;  /* 0x00001c08ff037984 */ /* 0x000ee20008000800 */
[C---:B--2---:R-:W-:Y:S01]  /*0350*/  SHF.L.U64.HI R10, R12.reuse, 0x1, R13 ;  /* 0x000000010c0a7819 */ /* 0x044fe2000001020d */
[----:B------:R-:W-:-:S03]  /*0360*/  IMAD.SHL.U32 R5, R12, 0x2, RZ ;  /* 0x000000020c057824 */ /* 0x000fc600078e00ff */
[--C-:B------:R-:W-:Y:S02]  /*0370*/  SHF.R.U32.HI R12, RZ, 0x4, R10.reuse ;  /* 0x00000004ff0c7819 */ /* 0x100fe4000001160a */
[----:B------:R-:W-:-:S05]  /*0380*/  SHF.R.U64 R5, R5, 0x4, R10 ;  /* 0x0000000405057819 */ /* 0x000fca000000120a */
[----:B------:R4:W-:Y:S01]  /*0390*/  STS [UR8+0xc], R5 ;  /* 0x00000c05ff007988 */ /* 0x0009e20008000808 */
[----:B-1----:R-:W-:Y:S02]  /*03a0*/  LOP3.LUT R4, R4, 0x7, RZ, 0xb8, !PT ;  /* 0x0000000704047812 */ /* 0x002fe400078eb8ff */
[----:B---3--:R-:W-:-:S03]  /*03b0*/  LOP3.LUT R3, R3, 0xf, R12, 0xb8, !PT ;  /* 0x0000000f03037812 */ /* 0x008fc600078eb80c */
[----:B------:R4:W-:Y:S04]  /*03c0*/  STS [UR8+0x34], R4 ;  /* 0x00003404ff007988 */ /* 0x0009e80008000808 */
[----:B------:R4:W-:Y:S02]  /*03d0*/  STS [UR8+0x1c], R3 ;  /* 0x00001c03ff007988 */ /* 0x0009e40008000808 */
.L_x_5:
[----:B------:R-:W-:Y:S05]  /*03e0*/  BSYNC B0 ;  /* 0x0000000000007941 */ /* 0x000fea0003800000 */
.L_x_4:
[----:B------:R-:W-:Y:S04]  /*03f0*/  BSSY B1, `(.L_x_6) ;  /* 0x000001b000017945 */ /* 0x000fe80003800000 */
[----:B------:R-:W-:Y:S01]  /*0400*/  BSSY B0, `(.L_x_7) ;  /* 0x0000016000007945 */ /* 0x000fe20003800000 */
[----:B------:R-:W-:-:S03]  /*0410*/  IMAD.MOV.U32 R7, RZ, RZ, RZ ;  /* 0x000000ffff077224 */ /* 0x000fc600078e00ff */
[----:B------:R-:W-:Y:S05]  /*0420*/  @P2 BRA `(.L_x_8) ;  /* 0x0000000000202947 */ /* 0x000fea0003800000 */
[----:B-12-4-:R-:W1:Y:S02]  /*0430*/  LDS R3, [UR8+0x34] ;  /* 0x00003408ff037984 */ /* 0x016e640008000800 */
[----:B-1----:R-:W-:-:S05]  /*0440*/  LOP3.LUT R3, R3, 0x38, RZ, 0xb8, !PT ;  /* 0x0000003803037812 */ /* 0x002fca00078eb8ff */
[----:B------:R1:W-:Y:S01]  /*0450*/  STS [UR8+0x34], R3 ;  /* 0x00003403ff007988 */ /* 0x0003e20008000808 */
[----:B------:R-:W-:Y:S05]  /*0460*/  @P2 BRA `(.L_x_9) ;  /* 0x0000000000202947 */ /* 0x000fea0003800000 */
[----:B-1----:R-:W1:Y:S01]  /*0470*/  LDS R3, [UR8+0x8] ;  /* 0x00000808ff037984 */ /* 0x002e620008000800 */
[----:B------:R-:W-:-:S05]  /*0480*/  IMAD.MOV.U32 R4, RZ, RZ, 0x780 ;  /* 0x00000780ff047424 */ /* 0x000fca00078e00ff */
[----:B-1----:R-:W-:-:S05]  /*0490*/  LOP3.LUT R3, R3, 0x500, R4, 0xd8, !PT ;  /* 0x0000050003037812 */ /* 0x002fca00078ed804 */
[----:B------:R3:W-:Y:S02]  /*04a0*/  STS [UR8+0x8], R3 ;  /* 0x00000803ff007988 */ /* 0x0007e40008000808 */
.L_x_8:
[----:B------:R-:W-:Y:S05]  /*04b0*/  @P2 BRA `(.L_x_10) ;  /* 0x0000000000282947 */ /* 0x000fea0003800000 */
[----:B-1234-:R-:W1:Y:S02]  /*04c0*/  LDS R3, [UR8+0x8] ;  /* 0x00000808ff037984 */ /* 0x01ee640008000800 */
[----:B-1----:R-:W-:-:S05]  /*04d0*/  LOP3.LUT R3, R3, 0x1800, RZ, 0xb8, !PT ;  /* 0x0000180003037812 */ /* 0x002fca00078eb8ff */
[----:B------:R2:W-:Y:S02]  /*04e0*/  STS [UR8+0x8], R3 ;  /* 0x00000803ff007988 */ /* 0x0005e40008000808 */
.L_x_9:
[----:B------:R-:W-:Y:S05]  /*04f0*/  @P2 BREAK B0 ;  /* 0x0000000000002942 */ /* 0x000fea0003800000 */
[----:B------:R-:W-:Y:S05]  /*0500*/  @P2 BRA `(.L_x_11) ;  /* 0x0000000000242947 */ /* 0x000fea0003800000 */
[----:B------:R-:W3:Y:S01]  /*0510*/  LDS R4, [UR8+0x8] ;  /* 0x00000808ff047984 */ /* 0x000ee20008000800 */
[----:B-12---:R-:W-:-:S05]  /*0520*/  IMAD.MOV.U32 R3, RZ, RZ, 0x6000 ;  /* 0x00006000ff037424 */ /* 0x006fca00078e00ff */
[----:B---3--:R-:W-:-:S04]  /*0530*/  LOP3.LUT R3, R4, 0x4000, R3, 0xd8, !PT ;  /* 0x0000400004037812 */ /* 0x008fc800078ed803 */
[----:B------:R-:W-:-:S05]  /*0540*/  LOP3.LUT R3, R3, 0x400000, RZ, 0xb8, !PT ;  /* 0x0040000003037812 */ /* 0x000fca00078eb8ff */
[----:B------:R5:W-:Y:S02]  /*0550*/  STS [UR8+0x8], R3 ;  /* 0x00000803ff007988 */ /* 0x000be40008000808 */
.L_x_10:
[----:B------:R-:W-:Y:S05]  /*0560*/  BSYNC B0 ;  /* 0x0000000000007941 */ /* 0x000fea0003800000 */
.L_x_7:
[----:B-12345:R-:W1:Y:S02]  /*0570*/  @!P2 LDS R3, [UR8+0x8] ;  /* 0x00000808ff03a984 */ /* 0x03ee640008000800 */
[----:B-1----:R-:W-:-:S05]  /*0580*/  @!P2 LOP3.LUT R3, R3, 0x8000, RZ, 0xb8, !PT ;  /* 0x000080000303a812 */ /* 0x002fca00078eb8ff */
[----:B------:R3:W-:Y:S02]  /*0590*/  @!P2 STS [UR8+0x8], R3 ;  /* 0x00000803ff00a988 */ /* 0x0007e40008000808 */
.L_x_11:
[----:B------:R-:W-:Y:S05]  /*05a0*/  BSYNC B1 ;  /* 0x0000000000017941 */ /* 0x000fea0003800000 */
.L_x_6:
[----:B------:R-:W-:Y:S05]  /*05b0*/  WARPSYNC.ALL ;  /* 0x0000000000007948 */ /* 0x000fea0003800000 */
[----:B------:R-:W-:Y:S05]  /*05c0*/  @P0 BRA `(.L_x_12) ;  /* 0x0000000000280947 */ /* 0x000fea0003800000 */
[----:B-123--:R-:W1:Y:S01]  /*05d0*/  S2R R3, SR_LANEID ;  /* 0x0000000000037919 */ /* 0x00ee620000000000 */
[----:B------:R-:W-:Y:S05]  /*05e0*/  WARPSYNC.ALL ;  /* 0x0000000000007948 */ /* 0x000fea0003800000 */
[----:B-1----:R-:W-:-:S05]  /*05f0*/  IMAD.SHL.U32 R3, R3, 0x4, RZ ;  /* 0x0000000403037824 */ /* 0x002fca00078e00ff */
[----:B------:R-:W1:Y:S01]  /*0600*/  LDS R9, [R3+UR8] ;  /* 0x0000000803097984 */ /* 0x000e620008000800 */
[----:B------:R-:W-:-:S05]  /*0610*/  IADD3 R4, P1, R3, UR16, RZ ;  /* 0x0000001003047c10 */ /* 0x000fca000ff3e0ff */
[----:B------:R-:W-:-:S05]  /*0620*/  IMAD.X R5, RZ, RZ, UR17, P1 ;  /* 0x00000011ff057e24 */ /* 0x000fca00088e06ff */
[----:B-1----:R4:W5:Y:S01]  /*0630*/  ATOMG.E.EXCH.STRONG.GPU PT, RZ, [R4], R9 ;  /* 0x0000000904ff73a8 */ /* 0x00296200041ee100 */
[----:B------:R-:W-:-:S04]  /*0640*/  DEPBAR {5,4,3,2,1,0} ;  /* 0x0000003f0000791a */ /* 0x000fc80000000000 */
[----:B------:R4:W-:Y:S01]  /*0650*/  UTMACCTL.IV [UR16] ;  /* 0x00000000100079b9 */ /* 0x0009e20008000000 */
[----:B------:R-:W-:Y:S01]  /*0660*/  NOP ;  /* 0x0000000000007918 */ /* 0x000fe20000000000 */
.L_x_12:
[----:B------:R-:W-:Y:S05]  /*0670*/  @P0 BRA `(.L_x_13) ;  /* 0x00000000000c0947 */ /* 0x000fea0003800000 */
[----:B------:R0:W-:Y:S01]  /*0680*/  UTMACMDFLUSH ;  /* 0x00000000000079b7 */ /* 0x0001e20000000000 */
[----:B------:R-:W-:Y:S05]  /*0690*/  @P0 BRA `(.L_x_13) ;  /* 0x0000000000040947 */ /* 0x000fea0003800000 */
[----:B------:R-:W-:-:S04]  /*06a0*/  DEPBAR.LE SB0, 0x0 ;  /* 0x000080000000791a */ /* 0x000fc80000000000 */
.L_x_13:
[----:B------:R-:W-:Y:S05]  /*06b0*/  WARPSYNC.ALL ;  /* 0x0000000000007948 */ /* 0x000fea0003800000 */
[----:B-----5:R-:W-:Y:S06]  /*06c0*/  BAR.SYNC.DEFER_BLOCKING 0x0 ;  /* 0x0000000000007b1d */ /* 0x020fec0000010000 */
[----:B------:R-:W-:Y:S02]  /*06d0*/  BSSY B1, `(.L_x_14) ;  /* 0x000000b000017945 */ /* 0x000fe40003800000 */
[----:B------:R-:W-:Y:S06]  /*06e0*/  BAR.SYNC.DEFER_BLOCKING 0x0 ;  /* 0x0000000000007b1d */ /* 0x000fec0000010000 */
[----:B------:R5:W-:Y:S01]  /*06f0*/  @!P0 STS [R14], RZ ;  /* 0x000000ff0e008388 */ /* 0x000be20000000800 */
[----:B------:R-:W-:Y:S01]  /*0700*/  NOP ;  /* 0x0000000000007918 */ /* 0x000fe20000000000 */
[----:B------:R-:W-:Y:S05]  /*0710*/  @P2 BRA `(.L_x_15) ;  /* 0x0000000000182947 */ /* 0x000fea0003800000 */
[----:B-123--:R-:W1:Y:S01]  /*0720*/  LDS R3, [UR8+0x8] ;  /* 0x00000808ff037984 */ /* 0x00ee620008000800 */
[----:B------:R-:W2:Y:S01]  /*0730*/  LDC.64 R12, c[0x0][0x218] ;  /* 0x00008600ff0c7b82 */ /* 0x000ea20000000a00 */
[----:B----4-:R-:W-:Y:S02]  /*0740*/  IMAD.MOV.U32 R4, RZ, RZ, 0x70 ;  /* 0x00000070ff047424 */ /* 0x010fe400078e00ff */
[----:B--2---:R2:W-:Y:S03]  /*0750*/  STS.64 [UR8], R12 ;  /* 0x0000000cff007988 */ /* 0x0045e60008000a08 */
[----:B-1----:R-:W-:-:S05]  /*0760*/  LOP3.LUT R3, R3, 0x10, R4, 0xd8, !PT ;  /* 0x0000001003037812 */ /* 0x002fca00078ed804 */
[----:B------:R2:W-:Y:S02]  /*0770*/  STS [UR8+0x8], R3 ;  /* 0x00000803ff007988 */ /* 0x0005e40008000808 */
.L_x_15:
[----:B----4-:R-:W-:Y:S05]  /*0780*/  BSYNC B1 ;  /* 0x0000000000017941 */ /* 0x010fea0003800000 */
.L_x_14:
[----:B------:R-:W-:Y:S04]  /*0790*/  BSSY B2, `(.L_x_16) ;  /* 0x000000f000027945 */ /* 0x000fe80003800000 */
[----:B------:R-:W-:Y:S04]  /*07a0*/  BSSY B1, `(.L_x_17) ;  /* 0x000000c000017945 */ /* 0x000fe80003800000 */
[----:B------:R-:W-:Y:S05]  /*07b0*/  @P2 BRA `(.L_x_18) ;  /* 0x0000000000282947 */ /* 0x000fea0003800000 */
[----:B-123--:R-:W1:Y:S01]  /*07c0*/  LDS R3, [UR8+0x34] ;  /* 0x00003408ff037984 */ /* 0x00ee620008000800 */
[----:B------:R-:W-:Y:S01]  /*07d0*/  IMAD.MOV.U32 R4, RZ, RZ, 0x1f000000 ;  /* 0x1f000000ff047424 */ /* 0x000fe200078e00ff */
[----:B------:R-:W-:Y:S05]  /*07e0*/  @P2 BREAK B1 ;  /* 0x0000000000012942 */ /* 0x000fea0003800000 */
[----:B-1----:R-:W-:-:S05]  /*07f0*/  LOP3.LUT R3, R3, 0xff000000, R4, 0xb8, !PT ;  /* 0xff00000003037812 */ /* 0x002fca00078eb804 */
[----:B------:R1:W-:Y:S01]  /*0800*/  STS [UR8+0x34], R3 ;  /* 0x00003403ff007988 */ /* 0x0003e20008000808 */
[----:B------:R-:W-:Y:S05]  /*0810*/  @P2 BRA `(.L_x_19) ;  /* 0x0000000000182947 */ /* 0x000fea0003800000 */
[----:B------:R-:W2:Y:S01]  /*0820*/  LDS R4, [UR8+0x38] ;  /* 0x00003808ff047984 */ /* 0x000ea20008000800 */
[----:B-1----:R-:W-:-:S05]  /*0830*/  IMAD.MOV.U32 R3, RZ, RZ, 0x3f ;  /* 0x0000003fff037424 */ /* 0x002fca00078e00ff */
[----:B--2---:R-:W-:-:S05]  /*0840*/  LOP3.LUT R3, R4, 0xff, R3, 0xb8, !PT ;  /* 0x000000ff04037812 */ /* 0x004fca00078eb803 */
[----:B------:R4:W-:Y:S02]  /*0850*/  STS [UR8+0x38], R3 ;  /* 0x00003803ff007988 */ /* 0x0009e40008000808 */
.L_x_18:
[----:B------:R-:W-:Y:S05]  /*0860*/  BSYNC B1 ;  /* 0x0000000000017941 */ /* 0x000fea0003800000 */
.L_x_17:
[----:B------:R1:W-:Y:S02]  /*0870*/  @!P2 STS [UR8+0x20], R11 ;  /* 0x0000200bff00a988 */ /* 0x0003e40008000808 */
.L_x_19:
[----:B------:R-:W-:Y:S05]  /*0880*/  BSYNC B2 ;  /* 0x0000000000027941 */ /* 0x000fea0003800000 */
.L_x_16:
[----:B------:R-:W-:Y:S05]  /*0890*/  WARPSYNC.ALL ;  /* 0x0000000000007948 */ /* 0x000fea0003800000 */
[----:B-1234-:R-:W1:Y:S01]  /*08a0*/  LDC R3, c[0x0][0x22c] ;  /* 0x00008b00ff037b82 */ /* 0x01ee620000000800 */
[----:B------:R-:W-:Y:S01]  /*08b0*/  BSSY B2, `(.L_x_20) ;  /* 0x0000010000027945 */ /* 0x000fe20003800000 */
[----:B-1----:R-:W-:-:S05]  /*08c0*/  VIADD R3, R3, 0xffffffff ;  /* 0xffffffff03037836 */ /* 0x002fca0000000000 */
[----:B------:R1:W-:Y:S01]  /*08d0*/  @!P2 STS [UR8+0x24], R3 ;  /* 0x00002403ff00a988 */ /* 0x0003e20008000808 */
[----:B------:R-:W-:Y:S05]  /*08e0*/  @P2 BRA `(.L_x_21) ;  /* 0x0000000000302947 */ /* 0x000fea0003800000 */
[----:B------:R-:W2:Y:S01]  /*08f0*/  LDS R5, [UR8+0x34] ;  /* 0x00003408ff057984 */ /* 0x000ea20008000800 */
[----:B------:R-:W3:Y:S03]  /*0900*/  LDC.64 R12, c[0x0][0x240] ;  /* 0x00009000ff0c7b82 */ /* 0x000ee60000000a00 */
[----:B------:R-:W4:Y:S01]  /*0910*/  LDS R4, [UR8+0x1c] ;  /* 0x00001c08ff047984 */ /* 0x000f220008000800 */
[C---:B---3--:R-:W-:Y:S01]  /*0920*/  SHF.L.U64.HI R10, R12.reuse, 0x1, R13 ;  /* 0x000000010c0a7819 */ /* 0x048fe2000001020d */
[----:B------:R-:W-:-:S03]  /*0930*/  IMAD.SHL.U32 R9, R12, 0x2, RZ ;  /* 0x000000020c097824 */ /* 0x000fc600078e00ff */
[--C-:B------:R-:W-:Y:S02]  /*0940*/  SHF.R.U32.HI R11, RZ, 0x4, R10.reuse ;  /* 0x00000004ff0b7819 */ /* 0x100fe4000001160a */
[----:B------:R-:W-:-:S05]  /*0950*/  SHF.R.U64 R9, R9, 0x4, R10 ;  /* 0x0000000409097819 */ /* 0x000fca000000120a */
[----:B------:R3:W-:Y:S01]  /*0960*/  STS [UR8+0xc], R9 ;  /* 0x00000c09ff007988 */ /* 0x0007e20008000808 */
[----:B--2---:R-:W-:Y:S02]  /*0970*/  LOP3.LUT R5, R5, 0x7, RZ, 0xb8, !PT ;  /* 0x0000000705057812 */ /* 0x004fe400078eb8ff */
[----:B----4-:R-:W-:-:S03]  /*0980*/  LOP3.LUT R4, R4, 0xf, R11, 0xb8, !PT ;  /* 0x0000000f04047812 */ /* 0x010fc600078eb80b */
[----:B------:R3:W-:Y:S04]  /*0990*/  STS [UR8+0x34], R5 ;  /* 0x00003405ff007988 */ /* 0x0007e80008000808 */
[----:B------:R3:W-:Y:S02]  /*09a0*/  STS [UR8+0x1c], R4 ;  /* 0x00001c04ff007988 */ /* 0x0007e40008000808 */
.L_x_21:
[----:B------:R-:W-:Y:S05]  /*09b0*/  BSYNC B2 ;  /* 0x0000000000027941 */ /* 0x000fea0003800000 */
.L_x_20:
[----:B------:R-:W-:Y:S04]  /*09c0*/  BSSY B3, `(.L_x_22) ;  /* 0x000001a000037945 */ /* 0x000fe80003800000 */
[----:B------:R-:W-:Y:S04]  /*09d0*/  BSSY B2, `(.L_x_23) ;  /* 0x0000015000027945 */ /* 0x000fe80003800000 */
[----:B------:R-:W-:Y:S05]  /*09e0*/  @P2 BRA `(.L_x_24) ;  /* 0x0000000000202947 */ /* 0x000fea0003800000 */
[----:B---3--:R-:W2:Y:S02]  /*09f0*/  LDS R4, [UR8+0x34] ;  /* 0x00003408ff047984 */ /* 0x008ea40008000800 */
[----:B--2---:R-:W-:-:S05]  /*0a00*/  LOP3.LUT R4, R4, 0x38, RZ, 0xb8, !PT ;  /* 0x0000003804047812 */ /* 0x004fca00078eb8ff */
[----:B------:R2:W-:Y:S01]  /*0a10*/  STS [UR8+0x34], R4 ;  /* 0x00003404ff007988 */ /* 0x0005e20008000808 */
[----:B------:R-:W-:Y:S05]  /*0a20*/  @P2 BRA `(.L_x_25) ;  /* 0x0000000000202947 */ /* 0x000fea0003800000 */
[----:B--2---:R-:W2:Y:S01]  /*0a30*/  LDS R4, [UR8+0x8] ;  /* 0x00000808ff047984 */ /* 0x004ea20008000800 */
[----:B------:R-:W-:-:S05]  /*0a40*/  IMAD.MOV.U32 R5, RZ, RZ, 0x780 ;  /* 0x00000780ff057424 */ /* 0x000fca00078e00ff */
[----:B--2---:R-:W-:-:S05]  /*0a50*/  LOP3.LUT R4, R4, 0x500, R5, 0xd8, !PT ;  /* 0x0000050004047812 */ /* 0x004fca00078ed805 */
[----:B------:R2:W-:Y:S02]  /*0a60*/  STS [UR8+0x8], R4 ;  /* 0x00000804ff007988 */ /* 0x0005e40008000808 */
.L_x_24:
[----:B------:R-:W-:Y:S05]  /*0a70*/  @P2 BRA `(.L_x_26) ;  /* 0x0000000000282947 */ /* 0x000fea0003800000 */
[----:B--23--:R-:W2:Y:S02]  /*0a80*/  LDS R4, [UR8+0x8] ;  /* 0x00000808ff047984 */ /* 0x00cea40008000800 */
[----:B--2---:R-:W-:-:S05]  /*0a90*/  LOP3.LUT R4, R4, 0x1800, RZ, 0xb8, !PT ;  /* 0x0000180004047812 */ /* 0x004fca00078eb8ff */
[----:B------:R3:W-:Y:S02]  /*0aa0*/  STS [UR8+0x8], R4 ;  /* 0x00000804ff007988 */ /* 0x0007e40008000808 */
.L_x_25:
[----:B------:R-:W-:Y:S05]  /*0ab0*/  @P2 BREAK B2 ;  /* 0x0000000000022942 */ /* 0x000fea0003800000 */
[----:B------:R-:W-:Y:S05]  /*0ac0*/  @P2 BRA `(.L_x_27) ;  /* 0x0000000000242947 */ /* 0x000fea0003800000 */
[----:B--23--:R-:W2:Y:S01]  /*0ad0*/  LDS R4, [UR8+0x8] ;  /* 0x00000808ff047984 */ /* 0x00cea20008000800 */
[----:B------:R-:W-:-:S05]  /*0ae0*/  IMAD.MOV.U32 R5, RZ, RZ, 0x6000 ;  /* 0x00006000ff057424 */ /* 0x000fca00078e00ff */
[----:B--2---:R-:W-:-:S04]  /*0af0*/  LOP3.LUT R4, R4, 0x4000, R5, 0xd8, !PT ;  /* 0x0000400004047812 */ /* 0x004fc800078ed805 */
[----:B------:R-:W-:-:S05]  /*0b00*/  LOP3.LUT R4, R4, 0x400000, RZ, 0xb8, !PT ;  /* 0x0040000004047812 */ /* 0x000fca00078eb8ff */
[----:B------:R4:W-:Y:S02]  /*0b10*/  STS [UR8+0x8], R4 ;  /* 0x00000804ff007988 */ /* 0x0009e40008000808 */
.L_x_26:
[----:B------:R-:W-:Y:S05]  /*0b20*/  BSYNC B2 ;  /* 0x0000000000027941 */ /* 0x000fea0003800000 */
.L_x_23:
[----:B--234-:R-:W2:Y:S02]  /*0b30*/  @!P2 LDS R4, [UR8+0x8] ;  /* 0x00000808ff04a984 */ /* 0x01cea40008000800 */
[----:B--2---:R-:W-:-:S05]  /*0b40*/  @!P2 LOP3.LUT R4, R4, 0x8000, RZ, 0xb8, !PT ;  /* 0x000080000404a812 */ /* 0x004fca00078eb8ff */
[----:B------:R4:W-:Y:S02]  /*0b50*/  @!P2 STS [UR8+0x8], R4 ;  /* 0x00000804ff00a988 */ /* 0x0009e40008000808 */
.L_x_27:
[----:B------:R-:W-:Y:S05]  /*0b60*/  BSYNC B3 ;  /* 0x0000000000037941 */ /* 0x000fea0003800000 */
.L_x_22:
[----:B------:R-:W-:Y:S05]  /*0b70*/  WARPSYNC.ALL ;  /* 0x0000000000007948 */ /* 0x000fea0003800000 */
[----:B------:R-:W-:-:S04]  /*0b80*/  UIADD3 UR5, UR4, 0x80, URZ ;  /* 0x0000008004057890 */ /* 0x000fc8000fffe03f */
[----:B------:R-:W-:-:S04]  /*0b90*/  UIADD3 UR18, UP0, UR5, UR6, URZ ;  /* 0x0000000605127290 */ /* 0x000fc8000ff1e03f */
[----:B------:R-:W-:Y:S01]  /*0ba0*/  ULEA.HI.X.SX32 UR25, UR5, UR7, 0x1, UP0 ;  /* 0x0000000705197291 */ /* 0x000fe200080f0e3f */
[----:B------:R-:W-:Y:S11]  /*0bb0*/  @P0 BRA `(.L_x_28) ;  /* 0x00000000002c0947 */ /* 0x000ff60003800000 */
[----:B--234-:R-:W2:Y:S01]  /*0bc0*/  S2R R4, SR_LANEID ;  /* 0x0000000000047919 */ /* 0x01cea20000000000 */
[----:B------:R-:W-:Y:S05]  /*0bd0*/  WARPSYNC.ALL ;  /* 0x0000000000007948 */ /* 0x000fea0003800000 */
[----:B--2---:R-:W-:-:S05]  /*0be0*/  IMAD.SHL.U32 R10, R4, 0x4, RZ ;  /* 0x00000004040a7824 */ /* 0x004fca00078e00ff */
[----:B------:R-:W2:Y:S01]  /*0bf0*/  LDS R9, [R10+UR8] ;  /* 0x000000080a097984 */ /* 0x000ea20008000800 */
[----:B------:R-:W-:Y:S01]  /*0c00*/  IADD3 R4, P1, R10, UR18, RZ ;  /* 0x000000120a047c10 */ /* 0x000fe2000ff3e0ff */
[----:B------:R-:W-:-:S04]  /*0c10*/  UMOV UR19, UR25 ;  /* 0x0000001900137c82 */ /* 0x000fc80008000000 */
[----:B------:R-:W-:-:S05]  /*0c20*/  IMAD.X R5, RZ, RZ, UR25, P1 ;  /* 0x00000019ff057e24 */ /* 0x000fca00088e06ff */
[----:B--2---:R2:W3:Y:S01]  /*0c30*/  ATOMG.E.EXCH.STRONG.GPU PT, RZ, [R4], R9 ;  /* 0x0000000904ff73a8 */ /* 0x0044e200041ee100 */
[----:B------:R-:W-:-:S04]  /*0c40*/  DEPBAR {5,4,3,2,1,0} ;  /* 0x0000003f0000791a */ /* 0x000fc80000000000 */
[----:B------:R2:W-:Y:S01]  /*0c50*/  UTMACCTL.IV [UR18] ;  /* 0x00000000120079b9 */ /* 0x0005e20008000000 */
[----:B------:R-:W-:Y:S01]  /*0c60*/  NOP ;  /* 0x0000000000007918 */ /* 0x000fe20000000000 */
.L_x_28:
[----:B------:R-:W-:Y:S05]  /*0c70*/  @P0 BRA `(.L_x_29) ;  /* 0x00000000000c0947 */ /* 0x000fea0003800000 */
[----:B------:R0:W-:Y:S01]  /*0c80*/  UTMACMDFLUSH ;  /* 0x00000000000079b7 */ /* 0x0001e20000000000 */
[----:B------:R-:W-:Y:S05]  /*0c90*/  @P0 BRA `(.L_x_29) ;  /* 0x0000000000040947 */ /* 0x000fea0003800000 */
[----:B------:R-:W-:-:S04]  /*0ca0*/  DEPBAR.LE SB0, 0x0 ;  /* 0x000080000000791a */ /* 0x000fc80000000000 */
.L_x_29:
[----:B------:R-:W-:Y:S05]  /*0cb0*/  WARPSYNC.ALL ;  /* 0x0000000000007948 */ /* 0x000fea0003800000 */
[----:B---3--:R-:W-:Y:S06]  /*0cc0*/  BAR.SYNC.DEFER_BLOCKING 0x0 ;  /* 0x0000000000007b1d */ /* 0x008fec0000010000 */
[----:B------:R-:W-:Y:S02]  /*0cd0*/  BSSY B3, `(.L_x_30) ;  /* 0x000000b000037945 */ /* 0x000fe40003800000 */
[----:B------:R-:W-:Y:S06]  /*0ce0*/  BAR.SYNC.DEFER_BLOCKING 0x0 ;  /* 0x0000000000007b1d */ /* 0x000fec0000010000 */
[----:B------:R3:W-:Y:S01]  /*0cf0*/  @!P0 STS [R14], RZ ;  /* 0x000000ff0e008388 */ /* 0x0007e20000000800 */
[----:B------:R-:W-:Y:S01]  /*0d00*/  NOP ;  /* 0x0000000000007918 */ /* 0x000fe20000000000 */
[----:B------:R-:W-:Y:S05]  /*0d10*/  @P2 BRA `(.L_x_31) ;  /* 0x0000000000182947 */ /* 0x000fea0003800000 */
[----:B--2-4-:R-:W2:Y:S01]  /*0d20*/  LDS R4, [UR8+0x8] ;  /* 0x00000808ff047984 */ /* 0x014ea20008000800 */
[----:B------:R-:W4:Y:S01]  /*0d30*/  LDC.64 R10, c[0x0][0x220] ;  /* 0x00008800ff0a7b82 */ /* 0x000f220000000a00 */
[----:B------:R-:W-:Y:S02]  /*0d40*/  IMAD.MOV.U32 R5, RZ, RZ, 0x70 ;  /* 0x00000070ff057424 */ /* 0x000fe400078e00ff */
[----:B----4-:R4:W-:Y:S03]  /*0d50*/  STS.64 [UR8], R10 ;  /* 0x0000000aff007988 */ /* 0x0109e60008000a08 */
[----:B--2---:R-:W-:-:S05]  /*0d60*/  LOP3.LUT R4, R4, 0x10, R5, 0xd8, !PT ;  /* 0x0000001004047812 */ /* 0x004fca00078ed805 */
[----:B------:R4:W-:Y:S02]  /*0d70*/  STS [UR8+0x8], R4 ;  /* 0x00000804ff007988 */ /* 0x0009e40008000808 */
.L_x_31:
[----:B--2---:R-:W-:Y:S05]  /*0d80*/  BSYNC B3 ;  /* 0x0000000000037941 */ /* 0x004fea0003800000 */
.L_x_30:
[----:B------:R-:W-:Y:S04]  /*0d90*/  BSSY B4, `(.L_x_32) ;  /* 0x0000011000047945 */ /* 0x000fe80003800000 */
[----:B------:R-:W-:Y:S04]  /*0da0*/  BSSY B3, `(.L_x_33) ;  /* 0x000000e000037945 */ /* 0x000fe80003800000 */
[----:B------:R-:W-:Y:S05]  /*0db0*/  @P2 BRA `(.L_x_34) ;  /* 0x0000000000242947 */ /* 0x000fea0003800000 */
[----:B----4-:R-:W2:Y:S01]  /*0dc0*/  LDS R4, [UR8+0x34] ;  /* 0x00003408ff047984 */ /* 0x010ea20008000800 */
[----:B------:R-:W-:-:S05]  /*0dd0*/  IMAD.MOV.U32 R5, RZ, RZ, 0x3f000000 ;  /* 0x3f000000ff057424 */ /* 0x000fca00078e00ff */
[----:B--2---:R-:W-:-:S05]  /*0de0*/  LOP3.LUT R4, R4, 0xff000000, R5, 0xb8, !PT ;  /* 0xff00000004047812 */ /* 0x004fca00078eb805 */
[----:B------:R2:W-:Y:S01]  /*0df0*/  STS [UR8+0x34], R4 ;  /* 0x00003404ff007988 */ /* 0x0005e20008000808 */
[----:B------:R-:W-:Y:S05]  /*0e00*/  @P2 BRA `(.L_x_35) ;  /* 0x00000000001c2947 */ /* 0x000fea0003800000 */
[----:B--2---:R-:W2:Y:S01]  /*0e10*/  LDS R4, [UR8+0x38] ;  /* 0x00003808ff047984 */ /* 0x004ea20008000800 */
[----:B------:R-:W-:-:S05]  /*0e20*/  IMAD.MOV.U32 R5, RZ, RZ, 0x7f ;  /* 0x0000007fff057424 */ /* 0x000fca00078e00ff */
[----:B--2---:R-:W-:-:S05]  /*0e30*/  LOP3.LUT R4, R4, 0xff, R5, 0xb8, !PT ;  /* 0x000000ff04047812 */ /* 0x004fca00078eb805 */
[----:B------:R2:W-:Y:S02]  /*0e40*/  STS [UR8+0x38], R4 ;  /* 0x00003804ff007988 */ /* 0x0005e40008000808 */
.L_x_34:
[----:B------:R-:W-:Y:S05]  /*0e50*/  @P2 BREAK B3 ;  /* 0x0000000000032942 */ /* 0x000fea0003800000 */
[----:B------:R-:W-:Y:S05]  /*0e60*/  @P2 BRA `(.L_x_36) ;  /* 0x00000000000c2947 */ /* 0x000fea0003800000 */
[----:B------:R1:W-:Y:S02]  /*0e70*/  STS [UR8+0x20], R3 ;  /* 0x00002003ff007988 */ /* 0x0003e40008000808 */
.L_x_35:
[----:B------:R-:W-:Y:S05]  /*0e80*/  BSYNC B3 ;  /* 0x0000000000037941 */ /* 0x000fea0003800000 */
.L_x_33:
[----:B------:R1:W-:Y:S02]  /*0e90*/  @!P2 STS [UR8+0x24], R2 ;  /* 0x00002402ff00a988 */ /* 0x0003e40008000808 */
.L_x_36:
[----:B------:R-:W-:Y:S05]  /*0ea0*/  BSYNC B4 ;  /* 0x0000000000047941 */ /* 0x000fea0003800000 */
.L_x_32:
[----:B------:R-:W-:Y:S05]  /*0eb0*/  WARPSYNC.ALL ;  /* 0x0000000000007948 */ /* 0x000fea0003800000 */
[----:B------:R-:W-:Y:S04]  /*0ec0*/  BSSY B4, `(.L_x_37) ;  /* 0x000000e000047945 */ /* 0x000fe80003800000 */
[----:B------:R-:W-:Y:S05]  /*0ed0*/  @P2 BRA `(.L_x_38) ;  /* 0x0000000000302947 */ /* 0x000fea0003800000 */
[----:B-1----:R-:W1:Y:S01]  /*0ee0*/  LDS R3, [UR8+0x34] ;  /* 0x00003408ff037984 */ /* 0x002e620008000800 */
[----:B--2-4-:R-:W2:Y:S03]  /*0ef0*/  LDC.64 R4, c[0x0][0x248] ;  /* 0x00009200ff047b82 */ /* 0x014ea60000000a00 */
[----:B------:R-:W4:Y:S01]  /*0f00*/  LDS R2, [UR8+0x1c] ;  /* 0x00001c08ff027984 */ /* 0x000f220008000800 */
[C---:B--2---:R-:W-:Y:S01]  /*0f10*/  SHF.L.U64.HI R5, R4.reuse, 0x1, R5 ;  /* 0x0000000104057819 */ /* 0x044fe20000010205 */
[----:B------:R-:W-:-:S03]  /*0f20*/  IMAD.SHL.U32 R4, R4, 0x2, RZ ;  /* 0x0000000204047824 */ /* 0x000fc600078e00ff */
[--C-:B------:R-:W-:Y:S02]  /*0f30*/  SHF.R.U32.HI R9, RZ, 0x4, R5.reuse ;  /* 0x00000004ff097819 */ /* 0x100fe40000011605 */
[----:B------:R-:W-:-:S05]  /*0f40*/  SHF.R.U64 R4, R4, 0x4, R5 ;  /* 0x0000000404047819 */ /* 0x000fca0000001205 */
[----:B------:R2:W-:Y:S01]  /*0f50*/  STS [UR8+0xc], R4 ;  /* 0x00000c04ff007988 */ /* 0x0005e20008000808 */
[----:B-1----:R-:W-:Y:S02]  /*0f60*/  LOP3.LUT R3, R3, 0x7, RZ, 0xb8, !PT ;  /* 0x0000000703037812 */ /* 0x002fe400078eb8ff */
[----:B----4-:R-:W-:-:S03]  /*0f70*/  LOP3.LUT R2, R2, 0xf, R9, 0xb8, !PT ;  /* 0x0000000f02027812 */ /* 0x010fc600078eb809 */
[----:B------:R2:W-:Y:S04]  /*0f80*/  STS [UR8+0x34], R3 ;  /* 0x00003403ff007988 */ /* 0x0005e80008000808 */
[----:B------:R2:W-:Y:S02]  /*0f90*/  STS [UR8+0x1c], R2 ;  /* 0x00001c02ff007988 */ /* 0x0005e40008000808 */
.L_x_38:
[----:B------:R-:W-:Y:S05]  /*0fa0*/  BSYNC B4 ;  /* 0x0000000000047941 */ /* 0x000fea0003800000 */
.L_x_37:
[----:B------:R-:W-:Y:S04]  /*0fb0*/  BSSY B4, `(.L_x_39) ;  /* 0x000001a000047945 */ /* 0x000fe80003800000 */
[----:B------:R-:W-:Y:S04]  /*0fc0*/  BSSY B5, `(.L_x_40) ;  /* 0x0000015000057945 */ /* 0x000fe80003800000 */
[----:B------:R-:W-:Y:S05]  /*0fd0*/  @P2 BRA `(.L_x_41) ;  /* 0x0000000000202947 */ /* 0x000fea0003800000 */
[----:B-12---:R-:W1:Y:S02]  /*0fe0*/  LDS R2, [UR8+0x34] ;  /* 0x00003408ff027984 */ /* 0x006e640008000800 */
[----:B-1----:R-:W-:-:S05]  /*0ff0*/  LOP3.LUT R2, R2, 0x38, RZ, 0xb8, !PT ;  /* 0x0000003802027812 */ /* 0x002fca00078eb8ff */
[----:B------:R1:W-:Y:S01]  /*1000*/  STS [UR8+0x34], R2 ;  /* 0x00003402ff007988 */ /* 0x0003e20008000808 */
[----:B------:R-:W-:Y:S05]  /*1010*/  @P2 BRA `(.L_x_42) ;  /* 0x0000000000202947 */ /* 0x000fea0003800000 */
[----:B-1----:R-:W1:Y:S01]  /*1020*/  LDS R2, [UR8+0x8] ;  /* 0x00000808ff027984 */ /* 0x002e620008000800 */
[----:B------:R-:W-:-:S05]  /*1030*/  IMAD.MOV.U32 R3, RZ, RZ, 0x780 ;  /* 0x00000780ff037424 */ /* 0x000fca00078e00ff */
[----:B-1----:R-:W-:-:S05]  /*1040*/  LOP3.LUT R2, R2, 0x500, R3, 0xd8, !PT ;  /* 0x0000050002027812 */ /* 0x002fca00078ed803 */
[----:B------:R1:W-:Y:S02]  /*1050*/  STS [UR8+0x8], R2 ;  /* 0x00000802ff007988 */ /* 0x0003e40008000808 */
.L_x_41:
[----:B------:R-:W-:Y:S05]  /*1060*/  @P2 BRA `(.L_x_43) ;  /* 0x0000000000282947 */ /* 0x000fea0003800000 */
[----:B-12---:R-:W1:Y:S02]  /*1070*/  LDS R2, [UR8+0x8] ;  /* 0x00000808ff027984 */ /* 0x006e640008000800 */
[----:B-1----:R-:W-:-:S05]  /*1080*/  LOP3.LUT R2, R2, 0x1800, RZ, 0xb8, !PT ;  /* 0x0000180002027812 */ /* 0x002fca00078eb8ff */
[----:B------:R2:W-:Y:S02]  /*1090*/  STS [UR8+0x8], R2 ;  /* 0x00000802ff007988 */ /* 0x0005e40008000808 */
.L_x_42:
[----:B------:R-:W-:Y:S05]  /*10a0*/  @P2 BREAK B5 ;  /* 0x0000000000052942 */ /* 0x000fea0003800000 */
[----:B------:R-:W-:Y:S05]  /*10b0*/  @P2 BRA `(.L_x_44) ;  /* 0x0000000000242947 */ /* 0x000fea0003800000 */
[----:B-12---:R-:W1:Y:S01]  /*10c0*/  LDS R2, [UR8+0x8] ;  /* 0x00000808ff027984 */ /* 0x006e620008000800 */
[----:B------:R-:W-:-:S05]  /*10d0*/  IMAD.MOV.U32 R3, RZ, RZ, 0x6000 ;  /* 0x00006000ff037424 */ /* 0x000fca00078e00ff */
[----:B-1----:R-:W-:-:S04]  /*10e0*/  LOP3.LUT R2, R2, 0x6000, R3, 0xd8, !PT ;  /* 0x0000600002027812 */ /* 0x002fc800078ed803 */
[----:B------:R-:W-:-:S05]  /*10f0*/  LOP3.LUT R2, R2, 0x400000, RZ, 0xb8, !PT ;  /* 0x0040000002027812 */ /* 0x000fca00078eb8ff */
[----:B------:R1:W-:Y:S02]  /*1100*/  STS [UR8+0x8], R2 ;  /* 0x00000802ff007988 */ /* 0x0003e40008000808 */
.L_x_43:
[----:B------:R-:W-:Y:S05]  /*1110*/  BSYNC B5 ;  /* 0x0000000000057941 */ /* 0x000fea0003800000 */
.L_x_40:
[----:B-12---:R-:W1:Y:S02]  /*1120*/  @!P2 LDS R2, [UR8+0x8] ;  /* 0x00000808ff02a984 */ /* 0x006e640008000800 */
[----:B-1----:R-:W-:-:S05]  /*1130*/  @!P2 LOP3.LUT R2, R2, 0x8000, RZ, 0xb8, !PT ;  /* 0x000080000202a812 */ /* 0x002fca00078eb8ff */
[----:B------:R1:W-:Y:S02]  /*1140*/  @!P2 STS [UR8+0x8], R2 ;  /* 0x00000802ff00a988 */ /* 0x0003e40008000808 */
.L_x_44:
[----:B------:R-:W-:Y:S05]  /*1150*/  BSYNC B4 ;  /* 0x0000000000047941 */ /* 0x000fea0003800000 */
.L_x_39:
[----:B------:R-:W-:Y:S05]  /*1160*/  WARPSYNC.ALL ;  /* 0x0000000000007948 */ /* 0x000fea0003800000 */
[----:B------:R-:W-:Y:S01]  /*1170*/  UIADD3 UR4, UR4, 0x100, URZ ;  /* 0x0000010004047890 */ /* 0x000fe2000fffe03f */
[----:B------:R-:W-:Y:S02]  /*1180*/  ISETP.GE.AND P1, PT, R8, 0x1, PT ;  /* 0x000000010800780c */ /* 0x000fe40003f26270 */
[----:B------:R-:W-:Y:S02]  /*1190*/  CS2R R24, SRZ ;  /* 0x0000000000187805 */ /* 0x000fe4000001ff00 */
[----:B------:R-:W-:Y:S01]  /*11a0*/  CS2R R26, SRZ ;  /* 0x00000000001a7805 */ /* 0x000fe2000001ff00 */
[----:B------:R-:W-:Y:S01]  /*11b0*/  UIADD3 UR19, UP0, UR4, UR6, URZ ;  /* 0x0000000604137290 */ /* 0x000fe2000ff1e03f */
[----:B------:R-:W-:-:S03]  /*11c0*/  IMAD.MOV.U32 R28, RZ, RZ, RZ ;  /* 0x000000ffff1c7224 */ /* 0x000fc600078e00ff */
[----:B------:R-:W-:Y:S01]  /*11d0*/  ULEA.HI.X.SX32 UR24, UR4, UR7, 0x1, UP0 ;  /* 0x0000000704187291 */ /* 0x000fe200080f0e3f */
[----:B------:R-:W-:Y:S11]  /*11e0*/  @P0 BRA `(.L_x_45) ;  /* 0x0000000000300947 */ /* 0x000ff60003800000 */
[----:B-12---:R-:W4:Y:S01]  /*11f0*/  S2R R2, SR_LANEID ;  /* 0x0000000000027919 */ /* 0x006f220000000000 */
[----:B------:R-:W-:Y:S05]  /*1200*/  WARPSYNC.ALL ;  /* 0x0000000000007948 */ /* 0x000fea0003800000 */
[----:B----4-:R-:W-:-:S05]  /*1210*/  IMAD.SHL.U32 R4, R2, 0x4, RZ ;  /* 0x0000000402047824 */ /* 0x010fca00078e00ff */
[----:B------:R-:W1:Y:S01]  /*1220*/  LDS R5, [R4+UR8] ;  /* 0x0000000804057984 */ /* 0x000e620008000800 */
[----:B------:R-:W-:Y:S01]  /*1230*/  IADD3 R2, P3, R4, UR19, RZ ;  /* 0x0000001304027c10 */ /* 0x000fe2000ff7e0ff */
[----:B------:R-:W-:-:S04]  /*1240*/  UMOV UR4, UR19 ;  /* 0x0000001300047c82 */ /* 0x000fc80008000000 */
[----:B------:R-:W-:Y:S01]  /*1250*/  IMAD.X R3, RZ, RZ, UR24, P3 ;  /* 0x00000018ff037e24 */ /* 0x000fe200098e06ff */
[----:B------:R-:W-:-:S04]  /*1260*/  UMOV UR5, UR24 ;  /* 0x0000001800057c82 */ /* 0x000fc80008000000 */
[----:B-1----:R1:W2:Y:S01]  /*1270*/  ATOMG.E.EXCH.STRONG.GPU PT, RZ, [R2], R5 ;  /* 0x0000000502ff73a8 */ /* 0x0022a200041ee100 */
[----:B------:R-:W-:-:S04]  /*1280*/  DEPBAR {5,4,3,2,1,0} ;  /* 0x0000003f0000791a */ /* 0x000fc80000000000 */
[----:B------:R1:W-:Y:S01]  /*1290*/  UTMACCTL.IV [UR4] ;  /* 0x00000000040079b9 */ /* 0x0003e20008000000 */
[----:B------:R-:W-:Y:S01]  /*12a0*/  NOP ;  /* 0x0000000000007918 */ /* 0x000fe20000000000 */
.L_x_45:
[----:B------:R-:W-:Y:S05]  /*12b0*/  @P0 BRA `(.L_x_46) ;  /* 0x00000000000c0947 */ /* 0x000fea0003800000 */
[----:B------:R0:W-:Y:S01]  /*12c0*/  UTMACMDFLUSH ;  /* 0x00000000000079b7 */ /* 0x0001e20000000000 */
[----:B------:R-:W-:Y:S05]  /*12d0*/  @P0 BRA `(.L_x_46) ;  /* 0x0000000000040947 */ /* 0x000fea0003800000 */
[----:B------:R-:W-:-:S04]  /*12e0*/  DEPBAR.LE SB0, 0x0 ;  /* 0x000080000000791a */ /* 0x000fc80000000000 */
.L_x_46:
[----:B------:R-:W-:Y:S05]  /*12f0*/  WARPSYNC.ALL ;  /* 0x0000000000007948 */ /* 0x000fea0003800000 */
[----:B--2---:R-:W-:Y:S01]  /*1300*/  BAR.SYNC.DEFER_BLOCKING 0x0 ;  /* 0x0000000000007b1d */ /* 0x004fe20000010000 */
[----:B------:R-:W-:Y:S01]  /*1310*/  USHF.L.U32 UR11, UR27, 0x7, URZ ;  /* 0x000000071b0b7899 */ /* 0x000fe2000800063f */
[----:B------:R-:W-:Y:S01]  /*1320*/  IMAD.MOV.U32 R29, RZ, RZ, RZ ;  /* 0x000000ffff1d7224 */ /* 0x000fe200078e00ff */
[----:B------:R-:W-:Y:S01]  /*1330*/  USHF.L.U32 UR23, UR26, 0x6, URZ ;  /* 0x000000061a177899 */ /* 0x000fe2000800063f */
[----:B------:R-:W-:Y:S02]  /*1340*/  CS2R R30, SRZ ;  /* 0x00000000001e7805 */ /* 0x000fe4000001ff00 */
[----:B------:R-:W-:Y:S01]  /*1350*/  CS2R R32, SRZ ;  /* 0x0000000000207805 */ /* 0x000fe2000001ff00 */
[----:B------:R-:W-:Y:S01]  /*1360*/  VOTEU.ALL UP0, P2 ;  /* 0x00000000003f7886 */ /* 0x000fe20001000000 */
[----:B-1----:R-:W-:Y:S01]  /*1370*/  UMOV UR4, 0x1 ;  /* 0x0000000100047882 */ /* 0x002fe20000000000 */
[----:B------:R-:W-:-:S02]  /*1380*/  CS2R R34, SRZ ;  /* 0x0000000000227805 */ /* 0x000fc4000001ff00 */
[----:B------:R-:W-:Y:S02]  /*1390*/  CS2R R36, SRZ ;  /* 0x0000000000247805 */ /* 0x000fe4000001ff00 */
[----:B------:R-:W-:Y:S01]  /*13a0*/  CS2R R38, SRZ ;  /* 0x0000000000267805 */ /* 0x000fe2000001ff00 */
[----:B------:R-:W-:-:S04]  /*13b0*/  @!UP0 UIADD3 UR4, -UR4, 0x100000, URZ ;  /* 0x0010000004048890 */ /* 0x000fc8000fffe13f */
[----:B------:R-:W-:Y:S02]  /*13c0*/  @!UP0 USHF.L.U32 UR5, UR4, 0xb, URZ ;  /* 0x0000000b04058899 */ /* 0x000fe4000800063f */
[----:B------:R-:W-:Y:S01]  /*13d0*/  @!UP0 USHF.L.U32 UR4, UR4, 0x1, URZ ;  /* 0x0000000104048899 */ /* 0x000fe2000800063f */
[----:B------:R-:W-:Y:S01]  /*13e0*/  CS2R R40, SRZ ;  /* 0x0000000000287805 */ /* 0x000fe2000001ff00 */
[----:B------:R-:W-:Y:S01]  /*13f0*/  VOTEU.ALL UP0, P2 ;  /* 0x00000000003f7886 */ /* 0x000fe20001000000 */
[----:B------:R-:W-:Y:S02]  /*1400*/  CS2R R42, SRZ ;  /* 0x00000000002a7805 */ /* 0x000fe4000001ff00 */
[----:B------:R-:W-:Y:S02]  /*1410*/  CS2R R44, SRZ ;  /* 0x00000000002c7805 */ /* 0x000fe4000001ff00 */
[----:B------:R-:W-:Y:S02]  /*1420*/  CS2R R46, SRZ ;  /* 0x00000000002e7805 */ /* 0x000fe4000001ff00 */
[----:B------:R-:W-:-:S02]  /*1430*/  CS2R R48, SRZ ;  /* 0x0000000000307805 */ /* 0x000fc4000001ff00 */
[----:B------:R-:W-:Y:S02]  /*1440*/  CS2R R50, SRZ ;  /* 0x0000000000327805 */ /* 0x000fe4000001ff00 */
[----:B------:R-:W-:Y:S02]  /*1450*/  CS2R R52, SRZ ;  /* 0x0000000000347805 */ /* 0x000fe4000001ff00 */
[----:B------:R-:W-:Y:S01]  /*1460*/  CS2R R54, SRZ ;  /* 0x0000000000367805 */ /* 0x000fe2000001ff00 */
[----:B------:R-:W1:Y:S02]  /*1470*/  FENCE.VIEW.ASYNC.S ;  /* 0x00000000000073c6 */ /* 0x000e640000000000 */
[----:B-1----:R1:W2:Y:S01]  /*1480*/  @!UP0 SYNCS.EXCH.64 URZ, [UR8+0x3000], UR4 ;  /* 0x00300004083f85b2 */ /* 0x0022a20008000100 */
[----:B------:R-:W-:Y:S05]  /*1490*/  @!P1 BRA `(.L_x_47) ;  /* 0x0000000400309947 */ /* 0x000fea0003800000 */
[----:B------:R-:W-:Y:S01]  /*14a0*/  SHF.R.U32.HI R2, RZ, 0x5, R0 ;  /* 0x00000005ff027819 */ /* 0x000fe20000011600 */
[----:B-1----:R-:W-:Y:S01]  /*14b0*/  UIADD3 UR4, UR8, 0x2000, URZ ;  /* 0x0000200008047890 */ /* 0x002fe2000fffe03f */
[----:B------:R-:W-:Y:S02]  /*14c0*/  CS2R R24, SRZ ;  /* 0x0000000000187805 */ /* 0x000fe4000001ff00 */
[----:B------:R-:W-:Y:S02]  /*14d0*/  CS2R R26, SRZ ;  /* 0x00000000001a7805 */ /* 0x000fe4000001ff00 */
[----:B------:R-:W-:Y:S01]  /*14e0*/  R2UR UR32, R2 ;  /* 0x00000000022072ca */ /* 0x000fe200000e0000 */
[----:B------:R-:W-:Y:S01]  /*14f0*/  USHF.R.U32.HI UR4, URZ, 0x4, UR4 ;  /* 0x000000043f047899 */ /* 0x000fe20008011604 */
[----:B------:R-:W-:Y:S02]  /*1500*/  CS2R R28, SRZ ;  /* 0x00000000001c7805 */ /* 0x000fe4000001ff00 */
[----:B------:R-:W-:-:S02]  /*1510*/  CS2R R30, SRZ ;  /* 0x00000000001e7805 */ /* 0x000fc4000001ff00 */
[----:B------:R-:W-:Y:S01]  /*1520*/  CS2R R32, SRZ ;  /* 0x0000000000207805 */ /* 0x000fe2000001ff00 */
[----:B------:R-:W-:Y:S01]  /*1530*/  USGXT.U32 UR4, UR4, 0xe ;  /* 0x0000000e0404789a */ /* 0x000fe20008000000 */
[----:B------:R-:W-:Y:S02]  /*1540*/  CS2R R34, SRZ ;  /* 0x0000000000227805 */ /* 0x000fe4000001ff00 */
[----:B------:R-:W-:Y:S02]  /*1550*/  CS2R R36, SRZ ;  /* 0x0000000000247805 */ /* 0x000fe4000001ff00 */
[----:B------:R-:W-:Y:S02]  /*1560*/  CS2R R38, SRZ ;  /* 0x0000000000267805 */ /* 0x000fe4000001ff00 */
[----:B------:R-:W-:Y:S02]  /*1570*/  CS2R R40, SRZ ;  /* 0x0000000000287805 */ /* 0x000fe4000001ff00 */
[----:B------:R-:W-:-:S02]  /*1580*/  CS2R R42, SRZ ;  /* 0x00000000002a7805 */ /* 0x000fc4000001ff00 */
[----:B------:R-:W-:Y:S02]  /*1590*/  CS2R R44, SRZ ;  /* 0x00000000002c7805 */ /* 0x000fe4000001ff00 */
[----:B------:R-:W-:Y:S02]  /*15a0*/  CS2R R46, SRZ ;  /* 0x00000000002e7805 */ /* 0x000fe4000001ff00 */
[----:B------:R-:W-:Y:S02]  /*15b0*/  CS2R R48, SRZ ;  /* 0x0000000000307805 */ /* 0x000fe4000001ff00 */
[----:B------:R-:W-:Y:S02]  /*15c0*/  CS2R R50, SRZ ;  /* 0x0000000000327805 */ /* 0x000fe4000001ff00 */
[----:B------:R-:W-:Y:S02]  /*15d0*/  CS2R R52, SRZ ;  /* 0x0000000000347805 */ /* 0x000fe4000001ff00 */
[----:B------:R-:W-:Y:S01]  /*15e0*/  CS2R R54, SRZ ;  /* 0x0000000000367805 */ /* 0x000fe2000001ff00 */
[----:B------:R-:W-:Y:S01]  /*15f0*/  UMOV UR14, 0xfffffffe ;  /* 0xfffffffe000e7882 */ /* 0x000fe20000000000 */
[----:B------:R-:W-:Y:S01]  /*1600*/  UMOV UR15, 0x7fffffdf ;  /* 0x7fffffdf000f7882 */ /* 0x000fe20000000000 */
[----:B------:R-:W-:Y:S01]  /*1610*/  UMOV UR5, URZ ;  /* 0x0000003f00057c82 */ /* 0x000fe20008000000 */
[----:B------:R-:W-:Y:S01]  /*1620*/  UMOV UR10, URZ ;  /* 0x0000003f000a7c82 */ /* 0x000fe20008000000 */
[----:B------:R-:W-:-:S12]  /*1630*/  UIADD3.64 UR14, UR4, -UR14, URZ ;  /* 0x8000000e040e7297 */ /* 0x000fd8000fffe03f */
.L_x_49:
[----:B--2---:R-:W-:Y:S01]  /*1640*/  BAR.SYNC.DEFER_BLOCKING 0x0 ;  /* 0x0000000000007b1d */ /* 0x004fe20000010000 */
[----:B------:R-:W-:Y:S01]  /*1650*/  @!P2 IMAD.MOV.U32 R2, RZ, RZ, 0x3000 ;  /* 0x00003000ff02a424 */ /* 0x000fe200078e00ff */
[----:B------:R-:W-:Y:S02]  /*1660*/  ELECT P0, URZ, PT ;  /* 0x00000000003f782f */ /* 0x000fe40003800000 */
[----:B------:R-:W-:Y:S02]  /*1670*/  ELECT P1, URZ, PT ;  /* 0x00000000003f782f */ /* 0x000fe40003820000 */
[C---:B------:R-:W-:Y:S01]  /*1680*/  ISETP.LT.U32.AND P0, PT, R6.reuse, 0x20, P0 ;  /* 0x000000200600780c */ /* 0x040fe20000701070 */
[----:B------:R-:W-:Y:S01]  /*1690*/  UMOV UR22, UR10 ;  /* 0x0000000a00167c82 */ /* 0x000fe20008000000 */
[----:B------:R-:W-:-:S11]  /*16a0*/  ISETP.LT.U32.AND P1, PT, R6, 0x20, P1 ;  /* 0x000000200600780c */ /* 0x000fd60000f21070 */
[----:B------:R-:W-:Y:S01]  /*16b0*/  VOTEU.ANY UP0, P0 ;  /* 0x00000000003f7886 */ /* 0x000fe20000000100 */
[----:B------:R-:W-:Y:S01]  /*16c0*/  VOTEU.ANY UP2, P0 ;  /* 0x00000000003f7886 */ /* 0x000fe20000040100 */
[----:B------:R-:W-:Y:S01]  /*16d0*/  VOTEU.ANY UP1, P1 ;  /* 0x00000000003f7886 */ /* 0x000fe20000820100 */
[----:B------:R-:W-:Y:S01]  /*16e0*/  VOTEU.ANY UP3, P1 ;  /* 0x00000000003f7886 */ /* 0x000fe20000860100 */
[----:B------:R1:W-:Y:S01]  /*16f0*/  @!P2 SYNCS.ARRIVE.TRANS64 RZ, [UR8+0x3000], R2 ;  /* 0x00300002ffffa9a7 */ /* 0x0003e20008000008 */
[----:B------:R2:W-:Y:S06]  /*1700*/  MEMBAR.ALL.CTA ;  /* 0x0000000000007992 */ /* 0x0005ec0000008000 */
[----:B--2---:R-:W2:Y:S01]  /*1710*/  FENCE.VIEW.ASYNC.S ;  /* 0x00000000000073c6 */ /* 0x004ea20000000000 */
[----:B------:R-:W-:Y:S01]  /*1720*/  @UP0 UIADD3 UR9, UR8, 0x3000, URZ ;  /* 0x0000300008090890 */ /* 0x000fe2000fffe03f */
[----:B------:R-:W-:Y:S01]  /*1730*/  @UP0 UMOV UR6, UR16 ;  /* 0x0000001000060c82 */ /* 0x000fe20008000000 */
[----:B------:R-:W-:Y:S01]  /*1740*/  @UP0 UMOV UR7, UR17 ;  /* 0x0000001100070c82 */ /* 0x000fe20008000000 */
[----:B------:R-:W-:-:S02]  /*1750*/  @UP1 UIADD3 UR20, UR8, 0x2000, URZ ;  /* 0x0000200008141890 */ /* 0x000fc4000fffe03f */
[----:B------:R-:W-:Y:S01]  /*1760*/  @UP1 UIADD3 UR21, UR8, 0x3000, URZ ;  /* 0x0000300008151890 */ /* 0x000fe2000fffe03f */
[----:B-1----:R-:W-:Y:S01]  /*1770*/  SHF.L.U32 R2, R7, 0x1f, RZ ;  /* 0x0000001f07027819 */ /* 0x002fe200000006ff */
[----:B------:R-:W-:Y:S01]  /*1780*/  @UP1 UMOV UR12, UR18 ;  /* 0x00000012000c1c82 */ /* 0x000fe20008000000 */
[----:B------:R-:W-:Y:S01]  /*1790*/  @UP1 UMOV UR13, UR25 ;  /* 0x00000019000d1c82 */ /* 0x000fe20008000000 */
[----:B--2---:R-:W-:Y:S06]  /*17a0*/  BAR.SYNC.DEFER_BLOCKING 0x0 ;  /* 0x0000000000007b1d */ /* 0x004fec0000010000 */
[----:B------:R1:W-:Y:S02]  /*17b0*/  @UP2 UTMALDG.2D [UR8], [UR6] ;  /* 0x00000008060025b4 */ /* 0x0003e40008008000 */
[----:B------:R-:W-:Y:S06]  /*17c0*/  BAR.SYNC.DEFER_BLOCKING 0x0 ;  /* 0x0000000000007b1d */ /* 0x000fec0000010000 */
[----:B------:R1:W-:Y:S02]  /*17d0*/  @UP3 UTMALDG.2D [UR20], [UR12] ;  /* 0x000000140c0035b4 */ /* 0x0003e40008008000 */
[----:B------:R-:W-:Y:S06]  /*17e0*/  BAR.SYNC.DEFER_BLOCKING 0x0 ;  /* 0x0000000000007b1d */ /* 0x000fec0000010000 */
[----:B------:R-:W2:Y:S02]  /*17f0*/  SYNCS.PHASECHK.TRANS64.TRYWAIT P0, [UR8+0x3000], R2 ;  /* 0x00300002ff0075a7 */ /* 0x000ea40008000148 */
[----:B-12---:R-:W-:Y:S05]  /*1800*/  @!P0 BRA `(.L_x_48) ;  /* 0x0000000400308947 */ /* 0x006fea0003800000 */
.L_x_50:
[----:B------:R-:W-:Y:S01]  /*1810*/  USHF.L.U32 UR6, UR32, 0x6, URZ ;  /* 0x0000000620067899 */ /* 0x000fe2000800063f */
[----:B------:R-:W-:Y:S02]  /*1820*/  WARPGROUP.DEPBAR.LE gsb0, 0x0 ;  /* 0x00008000000079c5 */ /* 0x000fe40000010000 */
[----:B------:R-:W-:Y:S01]  /*1830*/  WARPGROUP.ARRIVE ;  /* 0x00000000000079c5 */ /* 0x000fe20000000000 */
[----:B------:R-:W-:Y:S01]  /*1840*/  ULOP3.LUT UR6, UR6, 0x100, URZ, 0xc0, !UPT ;  /* 0x0000010006067892 */ /* 0x000fe2000f8ec03f */
[----:B------:R-:W1:Y:S01]  /*1850*/  LDC R2, c[0x0][0x230] ;  /* 0x00008c00ff027b82 */ /* 0x000e620000000800 */
[----:B------:R-:W-:Y:S01]  /*1860*/  UMOV UR30, UR4 ;  /* 0x00000004001e7c82 */ /* 0x000fe20008000000 */
[----:B------:R-:W-:Y:S01]  /*1870*/  UMOV UR31, 0x80000020 ;  /* 0x80000020001f7882 */ /* 0x000fe20000000000 */
[----:B------:R-:W-:Y:S01]  /*1880*/  ULEA.HI UR6, UR8, UR6, URZ, 0x1c ;  /* 0x0000000608067291 */ /* 0x000fe2000f8fe03f */
[----:B------:R-:W-:Y:S01]  /*1890*/  LOP3.LUT R7, R7, 0x1, RZ, 0x3c, !PT ;  /* 0x0000000107077812 */ /* 0x000fe200078e3cff */
[----:B------:R-:W-:Y:S01]  /*18a0*/  UMOV UR29, 0x80000020 ;  /* 0x80000020001d7882 */ /* 0x000fe20000000000 */
[----:B------:R-:W-:-:S02]  /*18b0*/  UIADD3 UR10, UR10, 0x20, URZ ;  /* 0x000000200a0a7890 */ /* 0x000fc4000fffe03f */
[----:B------:R-:W-:Y:S01]  /*18c0*/  ULOP3.LUT UR6, UR6, 0x3fff, URZ, 0xc0, !UPT ;  /* 0x00003fff06067892 */ /* 0x000fe2000f8ec03f */
[----:B------:R-:W-:Y:S01]  /*18d0*/  UMOV UR12, 0xfffffffe ;  /* 0xfffffffe000c7882 */ /* 0x000fe20000000000 */
[----:B------:R-:W-:Y:S01]  /*18e0*/  UMOV UR13, 0x7fffffdf ;  /* 0x7fffffdf000d7882 */ /* 0x000fe20000000000 */
[----:B------:R-:W-:Y:S02]  /*18f0*/  UMOV UR7, URZ ;  /* 0x0000003f00077c82 */ /* 0x000fe40008000000 */
[----:B------:R-:W-:Y:S02]  /*1900*/  UIADD3.64 UR12, UR6, -UR12, URZ ;  /* 0x8000000c060c7297 */ /* 0x000fe4000fffe03f */
[----:B------:R-:W-:Y:S02]  /*1910*/  UMOV UR28, UR6 ;  /* 0x00000006001c7c82 */ /* 0x000fe40008000000 */
[----:B------:R-:W-:Y:S01]  /*1920*/  HGMMA.64x64x16.F32.BF16 R24, gdesc[UR28], R24 ;  /* 0x00e000001c1879f0 */ /* 0x000fe20008701818 */
[----:B-1----:R-:W-:-:S04]  /*1930*/  ISETP.LE.AND P0, PT, R2, UR10, PT ;  /* 0x0000000a02007c0c */ /* 0x002fc8000bf03270 */
[----:B------:R-:W-:Y:S09]  /*1940*/  HGMMA.64x64x16.F32.BF16 R24, gdesc[UR12], R24, gsb0 ;  /* 0x00e000000c1879f0 */ /* 0x000ff20008001818 */
[----:B------:R-:W-:Y:S05]  /*1950*/  @!P0 BRA `(.L_x_49) ;  /* 0xfffffffc00388947 */ /* 0x000fea000383ffff */
.L_x_47:
[----:B------:R-:W-:Y:S02]  /*1960*/  WARPGROUP.DEPBAR.LE gsb0, 0x0 ;  /* 0x00008000000079c5 */ /* 0x000fe40000010000 */
[----:B--2---:R-:W-:Y:S01]  /*1970*/  BAR.SYNC.DEFER_BLOCKING 0x0 ;  /* 0x0000000000007b1d */ /* 0x004fe20000010000 */
[C---:B------:R-:W-:Y:S01]  /*1980*/  IMAD.SHL.U32 R2, R0.reuse, 0x80, RZ ;  /* 0x0000008000027824 */ /* 0x040fe200078e00ff */
[----:B------:R-:W-:Y:S01]  /*1990*/  F2FP.BF16.F32.PACK_AB R24, R25, R24 ;  /* 0x000000181918723e */ /* 0x000fe200000010ff */
[----:B------:R-:W-:Y:S01]  /*19a0*/  IMAD.SHL.U32 R3, R0, 0x40, RZ ;  /* 0x0000004000037824 */ /* 0x000fe200078e00ff */
[----:B------:R-:W-:Y:S02]  /*19b0*/  F2FP.BF16.F32.PACK_AB R25, R27, R26 ;  /* 0x0000001a1b19723e */ /* 0x000fe400000010ff */
[----:B------:R-:W-:Y:S02]  /*19c0*/  ELECT P0, URZ, PT ;  /* 0x00000000003f782f */ /* 0x000fe40003800000 */
[----:B------:R-:W-:Y:S01]  /*19d0*/  LOP3.LUT R2, R2, 0x780, RZ, 0xc0, !PT ;  /* 0x0000078002027812 */ /* 0x000fe200078ec0ff */
[----:B------:R-:W-:Y:S01]  /*19e0*/  UMOV UR9, UR23 ;  /* 0x0000001700097c82 */ /* 0x000fe20008000000 */
[----:B------:R-:W-:Y:S01]  /*19f0*/  F2FP.BF16.F32.PACK_AB R32, R33, R32 ;  /* 0x000000202120723e */ /* 0x000fe200000010ff */
[----:B------:R-:W-:Y:S01]  /*1a00*/  UMOV UR10, UR11 ;  /* 0x0000000b000a7c82 */ /* 0x000fe20008000000 */
[----:B----4-:R-:W-:Y:S01]  /*1a10*/  LOP3.LUT R4, R2, 0x3800, R3, 0xf8, !PT ;  /* 0x0000380002047812 */ /* 0x010fe200078ef803 */
[----:B------:R-:W-:Y:S01]  /*1a20*/  IMAD.SHL.U32 R2, R0, 0x10, RZ ;  /* 0x0000001000027824 */ /* 0x000fe200078e00ff */
[----:B------:R-:W-:-:S02]  /*1a30*/  F2FP.BF16.F32.PACK_AB R26, R29, R28 ;  /* 0x0000001c1d1a723e */ /* 0x000fc400000010ff */
[----:B------:R-:W-:Y:S02]  /*1a40*/  F2FP.BF16.F32.PACK_AB R27, R31, R30 ;  /* 0x0000001e1f1b723e */ /* 0x000fe400000010ff */
[----:B------:R-:W-:Y:S02]  /*1a50*/  LOP3.LUT R3, R2, 0x70, RZ, 0xc0, !PT ;  /* 0x0000007002037812 */ /* 0x000fe400078ec0ff */
[----:B------:R-:W-:Y:S02]  /*1a60*/  F2FP.BF16.F32.PACK_AB R33, R35, R34 ;  /* 0x000000222321723e */ /* 0x000fe400000010ff */
[----:B------:R-:W-:Y:S02]  /*1a70*/  LOP3.LUT R3, R3, 0x10, R0, 0x78, !PT ;  /* 0x0000001003037812 */ /* 0x000fe400078e7800 */
[----:B------:R-:W-:Y:S01]  /*1a80*/  F2FP.BF16.F32.PACK_AB R40, R41, R40 ;  /* 0x000000282928723e */ /* 0x000fe200000010ff */
[----:B------:R-:W2:Y:S01]  /*1a90*/  @!P2 SYNCS.CCTL.IV [UR8+0x3000] ;  /* 0x00300000ff00a9b1 */ /* 0x000ea20008000008 */
[----:B------:R-:W-:-:S02]  /*1aa0*/  LOP3.LUT R3, R4, R3, RZ, 0xfc, !PT ;  /* 0x0000000304037212 */ /* 0x000fc400078efcff */
[----:B------:R-:W-:Y:S02]  /*1ab0*/  F2FP.BF16.F32.PACK_AB R34, R37, R36 ;  /* 0x000000242522723e */ /* 0x000fe400000010ff */
[C---:B------:R-:W-:Y:S01]  /*1ac0*/  LOP3.LUT R2, R3.reuse, 0x20, RZ, 0x3c, !PT ;  /* 0x0000002003027812 */ /* 0x040fe200078e3cff */
[C---:B------:R-:W-:Y:S01]  /*1ad0*/  VIADD R0, R3.reuse, UR8 ;  /* 0x0000000803007c36 */ /* 0x040fe20008000000 */
[----:B--2---:R-:W-:Y:S01]  /*1ae0*/  BAR.SYNC.DEFER_BLOCKING 0x0 ;  /* 0x0000000000007b1d */ /* 0x004fe20000010000 */
[C---:B------:R-:W-:Y:S02]  /*1af0*/  LOP3.LUT R4, R3.reuse, 0x40, RZ, 0x3c, !PT ;  /* 0x0000004003047812 */ /* 0x040fe400078e3cff */
[----:B------:R-:W-:Y:S01]  /*1b00*/  LOP3.LUT R3, R3, 0x60, RZ, 0x3c, !PT ;  /* 0x0000006003037812 */ /* 0x000fe200078e3cff */
[----:B------:R-:W-:Y:S01]  /*1b10*/  VIADD R2, R2, UR8 ;  /* 0x0000000802027c36 */ /* 0x000fe20008000000 */
[----:B------:R-:W-:Y:S01]  /*1b20*/  F2FP.BF16.F32.PACK_AB R35, R39, R38 ;  /* 0x000000262723723e */ /* 0x000fe200000010ff */
[----:B------:R-:W-:Y:S01]  /*1b30*/  VIADD R4, R4, UR8 ;  /* 0x0000000804047c36 */ /* 0x000fe20008000000 */
[----:B------:R-:W-:Y:S01]  /*1b40*/  F2FP.BF16.F32.PACK_AB R41, R43, R42 ;  /* 0x0000002a2b29723e */ /* 0x000fe200000010ff */
[----:B------:R-:W-:Y:S01]  /*1b50*/  VIADD R3, R3, UR8 ;  /* 0x0000000803037c36 */ /* 0x000fe20008000000 */
[----:B------:R-:W-:-:S02]  /*1b60*/  F2FP.BF16.F32.PACK_AB R48, R49, R48 ;  /* 0x000000303130723e */ /* 0x000fc400000010ff */
[----:B------:R-:W-:Y:S02]  /*1b70*/  F2FP.BF16.F32.PACK_AB R42, R45, R44 ;  /* 0x0000002c2d2a723e */ /* 0x000fe400000010ff */
[----:B------:R-:W-:Y:S02]  /*1b80*/  F2FP.BF16.F32.PACK_AB R43, R47, R46 ;  /* 0x0000002e2f2b723e */ /* 0x000fe400000010ff */
[----:B------:R-:W-:Y:S02]  /*1b90*/  F2FP.BF16.F32.PACK_AB R49, R51, R50 ;  /* 0x000000323331723e */ /* 0x000fe400000010ff */
[----:B------:R-:W-:Y:S02]  /*1ba0*/  F2FP.BF16.F32.PACK_AB R50, R53, R52 ;  /* 0x000000343532723e */ /* 0x000fe400000010ff */
[----:B------:R-:W-:Y:S02]  /*1bb0*/  F2FP.BF16.F32.PACK_AB R51, R55, R54 ;  /* 0x000000363733723e */ /* 0x000fe400000010ff */
[----:B------:R-:W-:Y:S01]  /*1bc0*/  ISETP.LT.U32.AND P0, PT, R6, 0x20, P0 ;  /* 0x000000200600780c */ /* 0x000fe20000701070 */
[----:B------:R-:W-:Y:S04]  /*1bd0*/  STSM.16.M88.4 [R0], R24 ;  /* 0x0000001800007844 */ /* 0x000fe80000000200 */
[----:B------:R-:W-:Y:S04]  /*1be0*/  STSM.16.M88.4 [R2], R32 ;  /* 0x0000002002007844 */ /* 0x000fe80000000200 */
[----:B------:R-:W-:Y:S04]  /*1bf0*/  STSM.16.M88.4 [R4], R40 ;  /* 0x0000002804007844 */ /* 0x000fe80000000200 */
[----:B------:R-:W-:Y:S01]  /*1c00*/  VOTEU.ANY UP0, P0 ;  /* 0x00000000003f7886 */ /* 0x000fe20000000100 */
[----:B------:R-:W-:Y:S01]  /*1c10*/  VOTEU.ANY UP1, P0 ;  /* 0x00000000003f7886 */ /* 0x000fe20000020100 */
[----:B------:R-:W-:Y:S03]  /*1c20*/  STSM.16.M88.4 [R3], R48 ;  /* 0x0000003003007844 */ /* 0x000fe60000000200 */
[----:B-1----:R-:W-:Y:S01]  /*1c30*/  @UP0 UMOV UR4, UR19 ;  /* 0x0000001300040c82 */ /* 0x002fe20008000000 */
[----:B------:R1:W-:Y:S06]  /*1c40*/  MEMBAR.ALL.CTA ;  /* 0x0000000000007992 */ /* 0x0003ec0000008000 */
[----:B-1----:R-:W1:Y:S01]  /*1c50*/  FENCE.VIEW.ASYNC.S ;  /* 0x00000000000073c6 */ /* 0x002e620000000000 */
[----:B------:R-:W-:Y:S01]  /*1c60*/  @UP0 UMOV UR5, UR24 ;  /* 0x0000001800050c82 */ /* 0x000fe20008000000 */
[----:B-1----:R-:W-:Y:S06]  /*1c70*/  BAR.SYNC.DEFER_BLOCKING 0x0 ;  /* 0x0000000000007b1d */ /* 0x002fec0000010000 */
[----:B------:R1:W-:Y:S01]  /*1c80*/  @UP1 UTMASTG.2D [UR8], [UR4] ;  /* 0x00000008040013b5 */ /* 0x0003e20008008000 */
[----:B------:R0:W-:Y:S01]  /*1c90*/  UTMACMDFLUSH ;  /* 0x00000000000079b7 */ /* 0x0001e20000000000 */
[----:B------:R-:W-:-:S04]  /*1ca0*/  DEPBAR.LE SB0, 0x0 ;  /* 0x000080000000791a */ /* 0x000fc80000000000 */
[----:B------:R-:W-:Y:S06]  /*1cb0*/  BAR.SYNC.DEFER_BLOCKING 0x0 ;  /* 0x0000000000007b1d */ /* 0x000fec0000010000 */
[----:B-1----:R-:W-:Y:S05]  /*1cc0*/  EXIT ;  /* 0x000000000000794d */ /* 0x002fea0003800000 */
.L_x_48:
[----:B------:R-:W1:Y:S02]  /*1cd0*/  SYNCS.PHASECHK.TRANS64.TRYWAIT P0, [UR8+0x3000], R2 ;  /* 0x00300002ff0075a7 */ /* 0x000e640008000148 */
[----:B-1----:R-:W-:Y:S05]  /*1ce0*/  @!P0 BRA `(.L_x_48) ;  /* 0xfffffffc00f88947 */ /* 0x002fea000383ffff */
[----:B------:R-:W-:Y:S05]  /*1cf0*/  BRA `(.L_x_50) ;  /* 0xfffffff800c47947 */ /* 0x000fea000383ffff */
.L_x_51:
[----:B------:R-:W-:-:S00]  /*1d00*/  BRA `(.L_x_51) ;  /* 0xfffffffc00fc7947 */ /* 0x000fc0000383ffff */
[----:B------:R-:W-:-:S00]  /*1d10*/  NOP ;  /* 0x0000000000007918 */ /* 0x000fc00000000000 */
        /* <DEDUP_REMOVED lines=14> */
.L_x_52:


//--------------------- .nv.shared.gluon_wgmma    --------------------------
	.section	.nv.shared.gluon_wgmma,"aw",@nobits
	.sectionflags	@""
	.align	16
	.zero		1024


//--------------------- .nv.shared.reserved.0     --------------------------
	.section	.nv.shared.reserved.0,"aw",@nobits
	.weak		__nv_reservedSMEM_offset_0_alias
	.size		__nv_reservedSMEM_offset_0_alias, 0, 0
	.other		__nv_reservedSMEM_offset_0_alias,@"STO_CUDA_RESERVED_SHARED STV_DEFAULT"
__nv_reservedSMEM_offset_0_alias:
	.zero		0


//--------------------- .nv.constant0.gluon_wgmma --------------------------
	.section	.nv.constant0.gluon_wgmma,"a",@progbits
	.sectionflags	@""
	.align	4
.nv.constant0.gluon_wgmma:
	.zero		608


//--------------------- SYMBOLS --------------------------

	.type		.nv.reservedSmem.offset0,@object
	.size		.nv.reservedSmem.offset0,0x4
